//
// Generated by NVIDIA NVVM Compiler
//
// Compiler Build ID: CL-36424714
// Cuda compilation tools, release 13.0, V13.0.88
// Based on NVVM 20.0.0
//

.version 9.0
.target sm_100
.address_size 64

	// .globl	build_kinetic_operator
.func  (.param .align 16 .b8 func_retval0[16]) __internal_trig_reduction_slowpathd
(
	.param .b64 __internal_trig_reduction_slowpathd_param_0
)
;
// _ZZ23compute_order_parameterE10shared_cos has been demoted
// _ZZ23compute_order_parameterE10shared_sin has been demoted
.global .align 8 .b8 __cudart_i2opi_d[144] = {8, 93, 141, 31, 177, 95, 251, 107, 234, 146, 82, 138, 247, 57, 7, 61, 123, 241, 229, 235, 199, 186, 39, 117, 45, 234, 95, 158, 102, 63, 70, 79, 183, 9, 203, 39, 207, 126, 54, 109, 31, 109, 10, 90, 139, 17, 47, 239, 15, 152, 5, 222, 255, 151, 248, 31, 59, 40, 249, 189, 139, 95, 132, 156, 244, 57, 83, 131, 57, 214, 145, 57, 65, 126, 95, 180, 38, 112, 156, 233, 132, 68, 187, 46, 245, 53, 130, 232, 62, 167, 41, 177, 28, 235, 29, 254, 28, 146, 209, 9, 234, 46, 73, 6, 224, 210, 77, 66, 58, 110, 36, 183, 97, 197, 187, 222, 171, 99, 81, 254, 65, 144, 67, 60, 153, 149, 98, 219, 192, 221, 52, 245, 209, 87, 39, 252, 41, 21, 68, 78, 110, 131, 249, 162};
.global .align 16 .b8 __cudart_sin_cos_coeffs[128] = {70, 210, 176, 44, 241, 229, 90, 190, 146, 227, 172, 105, 227, 29, 199, 62, 161, 98, 219, 25, 160, 1, 42, 191, 24, 8, 17, 17, 17, 17, 129, 63, 84, 85, 85, 85, 85, 85, 197, 191, 0, 0, 0, 0, 0, 0, 0, 0, 0, 0, 0, 0, 0, 0, 0, 0, 100, 129, 253, 32, 131, 255, 168, 189, 40, 133, 239, 193, 167, 238, 33, 62, 217, 230, 6, 142, 79, 126, 146, 190, 233, 188, 221, 25, 160, 1, 250, 62, 71, 93, 193, 22, 108, 193, 86, 191, 81, 85, 85, 85, 85, 85, 165, 63, 0, 0, 0, 0, 0, 0, 224, 191, 0, 0, 0, 0, 0, 0, 240, 63};

.visible .entry build_kinetic_operator(
	.param .u64 .ptr .align 1 build_kinetic_operator_param_0,
	.param .u64 .ptr .align 1 build_kinetic_operator_param_1,
	.param .u32 build_kinetic_operator_param_2,
	.param .f64 build_kinetic_operator_param_3,
	.param .f64 build_kinetic_operator_param_4
)
{
	.local .align 8 .b8 	__local_depot0[40];
	.reg .b64 	%SP;
	.reg .b64 	%SPL;
	.reg .pred 	%p<4>;
	.reg .b32 	%r<17>;
	.reg .b64 	%rd<18>;
	.reg .b64 	%fd<17>;

	mov.u64 	%SPL, __local_depot0;
	ld.param.u64 	%rd2, [build_kinetic_operator_param_0];
	ld.param.u64 	%rd3, [build_kinetic_operator_param_1];
	ld.param.u32 	%r5, [build_kinetic_operator_param_2];
	ld.param.f64 	%fd5, [build_kinetic_operator_param_3];
	ld.param.f64 	%fd6, [build_kinetic_operator_param_4];
	add.u64 	%rd1, %SPL, 0;
	mov.u32 	%r6, %ctaid.y;
	mov.u32 	%r7, %ntid.y;
	mov.u32 	%r8, %tid.y;
	mad.lo.s32 	%r1, %r6, %r7, %r8;
	mov.u32 	%r9, %ctaid.x;
	mov.u32 	%r10, %ntid.x;
	mov.u32 	%r11, %tid.x;
	mad.lo.s32 	%r2, %r9, %r10, %r11;
	mul.lo.s32 	%r3, %r5, 3;
	max.u32 	%r12, %r1, %r2;
	setp.ge.u32 	%p1, %r12, %r3;
	@%p1 bra 	$L__BB0_6;
	cvta.to.global.u64 	%rd5, %rd3;
	mov.b64 	%rd6, -4609778243585237902;
	st.local.u64 	[%rd1], %rd6;
	mov.b64 	%rd7, 4609884578576439706;
	st.local.u64 	[%rd1+8], %rd7;
	mov.b64 	%rd8, -4626998257160447590;
	st.local.u64 	[%rd1+16], %rd8;
	mov.b64 	%rd9, 4582977357945610266;
	st.local.u64 	[%rd1+24], %rd9;
	mov.b64 	%rd10, -4657494060351499235;
	st.local.u64 	[%rd1+32], %rd10;
	mul.hi.u32 	%r13, %r1, -1431655765;
	shr.u32 	%r14, %r13, 1;
	mul.wide.u32 	%rd11, %r14, 8;
	add.s64 	%rd12, %rd5, %rd11;
	ld.global.f64 	%fd7, [%rd12];
	add.f64 	%fd8, %fd7, %fd7;
	mul.f64 	%fd9, %fd5, %fd8;
	mul.f64 	%fd10, %fd5, %fd9;
	rcp.rn.f64 	%fd1, %fd10;
	setp.ne.s32 	%p2, %r2, %r1;
	@%p2 bra 	$L__BB0_3;
	mul.f64 	%fd14, %fd1, 0d4006C71C71C71C72;
	mul.f64 	%fd16, %fd6, %fd14;
	bra.uni 	$L__BB0_5;
$L__BB0_3:
	sub.s32 	%r15, %r2, %r1;
	abs.s32 	%r4, %r15;
	setp.gt.u32 	%p3, %r4, 4;
	mov.f64 	%fd16, 0d0000000000000000;
	@%p3 bra 	$L__BB0_5;
	mul.wide.u32 	%rd13, %r4, 8;
	add.s64 	%rd14, %rd1, %rd13;
	ld.local.f64 	%fd12, [%rd14];
	mul.f64 	%fd13, %fd1, %fd12;
	mul.f64 	%fd16, %fd6, %fd13;
$L__BB0_5:
	mad.lo.s32 	%r16, %r3, %r1, %r2;
	cvta.to.global.u64 	%rd15, %rd2;
	mul.wide.u32 	%rd16, %r16, 16;
	add.s64 	%rd17, %rd15, %rd16;
	mov.f64 	%fd15, 0d0000000000000000;
	st.global.v2.f64 	[%rd17], {%fd16, %fd15};
$L__BB0_6:
	ret;

}
	// .globl	build_potential_operator
.visible .entry build_potential_operator(
	.param .u64 .ptr .align 1 build_potential_operator_param_0,
	.param .u64 .ptr .align 1 build_potential_operator_param_1,
	.param .u32 build_potential_operator_param_2,
	.param .f64 build_potential_operator_param_3,
	.param .f64 build_potential_operator_param_4,
	.param .f64 build_potential_operator_param_5,
	.param .f64 build_potential_operator_param_6
)
{
	.reg .pred 	%p<5>;
	.reg .b32 	%r<22>;
	.reg .b64 	%rd<19>;
	.reg .b64 	%fd<32>;

	ld.param.u64 	%rd1, [build_potential_operator_param_0];
	ld.param.u64 	%rd2, [build_potential_operator_param_1];
	ld.param.u32 	%r7, [build_potential_operator_param_2];
	ld.param.f64 	%fd2, [build_potential_operator_param_3];
	ld.param.f64 	%fd3, [build_potential_operator_param_4];
	ld.param.f64 	%fd4, [build_potential_operator_param_5];
	ld.param.f64 	%fd5, [build_potential_operator_param_6];
	mov.u32 	%r8, %ctaid.y;
	mov.u32 	%r9, %ntid.y;
	mov.u32 	%r10, %tid.y;
	mad.lo.s32 	%r1, %r8, %r9, %r10;
	mov.u32 	%r11, %ctaid.x;
	mov.u32 	%r12, %ntid.x;
	mov.u32 	%r13, %tid.x;
	mad.lo.s32 	%r2, %r11, %r12, %r13;
	max.u32 	%r14, %r1, %r2;
	setp.ge.u32 	%p1, %r14, %r7;
	setp.eq.s32 	%p2, %r1, %r2;
	or.pred  	%p3, %p2, %p1;
	@%p3 bra 	$L__BB1_3;
	cvta.to.global.u64 	%rd3, %rd2;
	mul.lo.s32 	%r3, %r1, 3;
	mul.wide.u32 	%rd4, %r3, 8;
	add.s64 	%rd5, %rd3, %rd4;
	ld.global.f64 	%fd6, [%rd5];
	mul.lo.s32 	%r4, %r2, 3;
	mul.wide.u32 	%rd6, %r4, 8;
	add.s64 	%rd7, %rd3, %rd6;
	ld.global.f64 	%fd7, [%rd7];
	sub.f64 	%fd8, %fd6, %fd7;
	ld.global.f64 	%fd9, [%rd5+8];
	add.s32 	%r5, %r4, 1;
	mul.wide.u32 	%rd8, %r5, 8;
	add.s64 	%rd9, %rd3, %rd8;
	ld.global.f64 	%fd10, [%rd9];
	sub.f64 	%fd11, %fd9, %fd10;
	ld.global.f64 	%fd12, [%rd5+16];
	add.s32 	%r6, %r4, 2;
	mul.wide.u32 	%rd10, %r6, 8;
	add.s64 	%rd11, %rd3, %rd10;
	ld.global.f64 	%fd13, [%rd11];
	sub.f64 	%fd14, %fd12, %fd13;
	mul.f64 	%fd15, %fd11, %fd11;
	fma.rn.f64 	%fd16, %fd8, %fd8, %fd15;
	fma.rn.f64 	%fd17, %fd14, %fd14, %fd16;
	sqrt.rn.f64 	%fd1, %fd17;
	setp.gt.f64 	%p4, %fd1, %fd4;
	@%p4 bra 	$L__BB1_3;
	cvta.to.global.u64 	%rd12, %rd1;
	div.rn.f64 	%fd18, %fd3, %fd1;
	mul.f64 	%fd19, %fd18, %fd18;
	mul.f64 	%fd20, %fd18, %fd19;
	mul.f64 	%fd21, %fd20, %fd20;
	mul.f64 	%fd22, %fd21, %fd21;
	mul.f64 	%fd23, %fd2, 0d4010000000000000;
	sub.f64 	%fd24, %fd22, %fd21;
	mul.f64 	%fd25, %fd23, %fd24;
	mul.lo.s32 	%r15, %r7, 3;
	mul.lo.s32 	%r16, %r15, %r3;
	add.s32 	%r17, %r4, %r16;
	mul.wide.u32 	%rd13, %r17, 16;
	add.s64 	%rd14, %rd12, %rd13;
	ld.global.f64 	%fd26, [%rd14];
	fma.rn.f64 	%fd27, %fd5, %fd25, %fd26;
	st.global.f64 	[%rd14], %fd27;
	add.s32 	%r18, %r16, %r15;
	add.s32 	%r19, %r5, %r18;
	mul.wide.u32 	%rd15, %r19, 16;
	add.s64 	%rd16, %rd12, %rd15;
	ld.global.f64 	%fd28, [%rd16];
	fma.rn.f64 	%fd29, %fd5, %fd25, %fd28;
	st.global.f64 	[%rd16], %fd29;
	add.s32 	%r20, %r18, %r15;
	add.s32 	%r21, %r6, %r20;
	mul.wide.u32 	%rd17, %r21, 16;
	add.s64 	%rd18, %rd12, %rd17;
	ld.global.f64 	%fd30, [%rd18];
	fma.rn.f64 	%fd31, %fd5, %fd25, %fd30;
	st.global.f64 	[%rd18], %fd31;
$L__BB1_3:
	ret;

}
	// .globl	hamiltonian_matvec
.visible .entry hamiltonian_matvec(
	.param .u64 .ptr .align 1 hamiltonian_matvec_param_0,
	.param .u64 .ptr .align 1 hamiltonian_matvec_param_1,
	.param .u64 .ptr .align 1 hamiltonian_matvec_param_2,
	.param .u32 hamiltonian_matvec_param_3
)
{
	.reg .pred 	%p<10>;
	.reg .b32 	%r<39>;
	.reg .b64 	%rd<48>;
	.reg .b64 	%fd<203>;

	ld.param.u64 	%rd4, [hamiltonian_matvec_param_0];
	ld.param.u64 	%rd5, [hamiltonian_matvec_param_1];
	ld.param.u32 	%r13, [hamiltonian_matvec_param_3];
	cvta.to.global.u64 	%rd1, %rd5;
	cvta.to.global.u64 	%rd2, %rd4;
	mov.u32 	%r14, %ctaid.x;
	mov.u32 	%r15, %ntid.x;
	mov.u32 	%r16, %tid.x;
	mad.lo.s32 	%r1, %r14, %r15, %r16;
	setp.ge.u32 	%p1, %r1, %r13;
	@%p1 bra 	$L__BB2_13;
	mul.lo.s32 	%r2, %r13, %r1;
	and.b32  	%r3, %r13, 7;
	setp.lt.u32 	%p2, %r13, 8;
	mov.f64 	%fd202, 0d0000000000000000;
	mov.b32 	%r37, 0;
	mov.f64 	%fd201, %fd202;
	@%p2 bra 	$L__BB2_4;
	and.b32  	%r37, %r13, -8;
	mov.f64 	%fd202, 0d0000000000000000;
	mov.b32 	%r35, 0;
$L__BB2_3:
	.pragma "nounroll";
	add.s32 	%r19, %r35, %r2;
	mul.wide.u32 	%rd6, %r19, 16;
	add.s64 	%rd7, %rd2, %rd6;
	ld.global.v2.f64 	{%fd28, %fd29}, [%rd7];
	mul.wide.u32 	%rd8, %r35, 16;
	add.s64 	%rd9, %rd1, %rd8;
	ld.global.v2.f64 	{%fd30, %fd31}, [%rd9];
	mul.f64 	%fd32, %fd28, %fd30;
	mul.f64 	%fd33, %fd29, %fd31;
	sub.f64 	%fd34, %fd32, %fd33;
	add.f64 	%fd35, %fd201, %fd34;
	mul.f64 	%fd36, %fd28, %fd31;
	fma.rn.f64 	%fd37, %fd29, %fd30, %fd36;
	add.f64 	%fd38, %fd202, %fd37;
	add.s32 	%r20, %r19, 1;
	mul.wide.u32 	%rd10, %r20, 16;
	add.s64 	%rd11, %rd2, %rd10;
	ld.global.v2.f64 	{%fd39, %fd40}, [%rd11];
	ld.global.v2.f64 	{%fd41, %fd42}, [%rd9+16];
	mul.f64 	%fd43, %fd39, %fd41;
	mul.f64 	%fd44, %fd40, %fd42;
	sub.f64 	%fd45, %fd43, %fd44;
	add.f64 	%fd46, %fd35, %fd45;
	mul.f64 	%fd47, %fd39, %fd42;
	fma.rn.f64 	%fd48, %fd40, %fd41, %fd47;
	add.f64 	%fd49, %fd38, %fd48;
	add.s32 	%r21, %r19, 2;
	mul.wide.u32 	%rd12, %r21, 16;
	add.s64 	%rd13, %rd2, %rd12;
	ld.global.v2.f64 	{%fd50, %fd51}, [%rd13];
	ld.global.v2.f64 	{%fd52, %fd53}, [%rd9+32];
	mul.f64 	%fd54, %fd50, %fd52;
	mul.f64 	%fd55, %fd51, %fd53;
	sub.f64 	%fd56, %fd54, %fd55;
	add.f64 	%fd57, %fd46, %fd56;
	mul.f64 	%fd58, %fd50, %fd53;
	fma.rn.f64 	%fd59, %fd51, %fd52, %fd58;
	add.f64 	%fd60, %fd49, %fd59;
	add.s32 	%r22, %r19, 3;
	mul.wide.u32 	%rd14, %r22, 16;
	add.s64 	%rd15, %rd2, %rd14;
	ld.global.v2.f64 	{%fd61, %fd62}, [%rd15];
	ld.global.v2.f64 	{%fd63, %fd64}, [%rd9+48];
	mul.f64 	%fd65, %fd61, %fd63;
	mul.f64 	%fd66, %fd62, %fd64;
	sub.f64 	%fd67, %fd65, %fd66;
	add.f64 	%fd68, %fd57, %fd67;
	mul.f64 	%fd69, %fd61, %fd64;
	fma.rn.f64 	%fd70, %fd62, %fd63, %fd69;
	add.f64 	%fd71, %fd60, %fd70;
	add.s32 	%r23, %r19, 4;
	mul.wide.u32 	%rd16, %r23, 16;
	add.s64 	%rd17, %rd2, %rd16;
	ld.global.v2.f64 	{%fd72, %fd73}, [%rd17];
	ld.global.v2.f64 	{%fd74, %fd75}, [%rd9+64];
	mul.f64 	%fd76, %fd72, %fd74;
	mul.f64 	%fd77, %fd73, %fd75;
	sub.f64 	%fd78, %fd76, %fd77;
	add.f64 	%fd79, %fd68, %fd78;
	mul.f64 	%fd80, %fd72, %fd75;
	fma.rn.f64 	%fd81, %fd73, %fd74, %fd80;
	add.f64 	%fd82, %fd71, %fd81;
	add.s32 	%r24, %r19, 5;
	mul.wide.u32 	%rd18, %r24, 16;
	add.s64 	%rd19, %rd2, %rd18;
	ld.global.v2.f64 	{%fd83, %fd84}, [%rd19];
	ld.global.v2.f64 	{%fd85, %fd86}, [%rd9+80];
	mul.f64 	%fd87, %fd83, %fd85;
	mul.f64 	%fd88, %fd84, %fd86;
	sub.f64 	%fd89, %fd87, %fd88;
	add.f64 	%fd90, %fd79, %fd89;
	mul.f64 	%fd91, %fd83, %fd86;
	fma.rn.f64 	%fd92, %fd84, %fd85, %fd91;
	add.f64 	%fd93, %fd82, %fd92;
	add.s32 	%r25, %r19, 6;
	mul.wide.u32 	%rd20, %r25, 16;
	add.s64 	%rd21, %rd2, %rd20;
	ld.global.v2.f64 	{%fd94, %fd95}, [%rd21];
	ld.global.v2.f64 	{%fd96, %fd97}, [%rd9+96];
	mul.f64 	%fd98, %fd94, %fd96;
	mul.f64 	%fd99, %fd95, %fd97;
	sub.f64 	%fd100, %fd98, %fd99;
	add.f64 	%fd101, %fd90, %fd100;
	mul.f64 	%fd102, %fd94, %fd97;
	fma.rn.f64 	%fd103, %fd95, %fd96, %fd102;
	add.f64 	%fd104, %fd93, %fd103;
	add.s32 	%r26, %r19, 7;
	mul.wide.u32 	%rd22, %r26, 16;
	add.s64 	%rd23, %rd2, %rd22;
	ld.global.v2.f64 	{%fd105, %fd106}, [%rd23];
	ld.global.v2.f64 	{%fd107, %fd108}, [%rd9+112];
	mul.f64 	%fd109, %fd105, %fd107;
	mul.f64 	%fd110, %fd106, %fd108;
	sub.f64 	%fd111, %fd109, %fd110;
	add.f64 	%fd201, %fd101, %fd111;
	mul.f64 	%fd112, %fd105, %fd108;
	fma.rn.f64 	%fd113, %fd106, %fd107, %fd112;
	add.f64 	%fd202, %fd104, %fd113;
	add.s32 	%r35, %r35, 8;
	setp.ne.s32 	%p3, %r35, %r37;
	@%p3 bra 	$L__BB2_3;
$L__BB2_4:
	setp.eq.s32 	%p4, %r3, 0;
	@%p4 bra 	$L__BB2_12;
	and.b32  	%r8, %r13, 3;
	setp.lt.u32 	%p5, %r3, 4;
	@%p5 bra 	$L__BB2_7;
	add.s32 	%r27, %r37, %r2;
	mul.wide.u32 	%rd24, %r27, 16;
	add.s64 	%rd25, %rd2, %rd24;
	ld.global.v2.f64 	{%fd115, %fd116}, [%rd25];
	mul.wide.u32 	%rd26, %r37, 16;
	add.s64 	%rd27, %rd1, %rd26;
	ld.global.v2.f64 	{%fd117, %fd118}, [%rd27];
	mul.f64 	%fd119, %fd115, %fd117;
	mul.f64 	%fd120, %fd116, %fd118;
	sub.f64 	%fd121, %fd119, %fd120;
	add.f64 	%fd122, %fd201, %fd121;
	mul.f64 	%fd123, %fd115, %fd118;
	fma.rn.f64 	%fd124, %fd116, %fd117, %fd123;
	add.f64 	%fd125, %fd202, %fd124;
	add.s32 	%r28, %r27, 1;
	mul.wide.u32 	%rd28, %r28, 16;
	add.s64 	%rd29, %rd2, %rd28;
	ld.global.v2.f64 	{%fd126, %fd127}, [%rd29];
	ld.global.v2.f64 	{%fd128, %fd129}, [%rd27+16];
	mul.f64 	%fd130, %fd126, %fd128;
	mul.f64 	%fd131, %fd127, %fd129;
	sub.f64 	%fd132, %fd130, %fd131;
	add.f64 	%fd133, %fd122, %fd132;
	mul.f64 	%fd134, %fd126, %fd129;
	fma.rn.f64 	%fd135, %fd127, %fd128, %fd134;
	add.f64 	%fd136, %fd125, %fd135;
	add.s32 	%r29, %r27, 2;
	mul.wide.u32 	%rd30, %r29, 16;
	add.s64 	%rd31, %rd2, %rd30;
	ld.global.v2.f64 	{%fd137, %fd138}, [%rd31];
	ld.global.v2.f64 	{%fd139, %fd140}, [%rd27+32];
	mul.f64 	%fd141, %fd137, %fd139;
	mul.f64 	%fd142, %fd138, %fd140;
	sub.f64 	%fd143, %fd141, %fd142;
	add.f64 	%fd144, %fd133, %fd143;
	mul.f64 	%fd145, %fd137, %fd140;
	fma.rn.f64 	%fd146, %fd138, %fd139, %fd145;
	add.f64 	%fd147, %fd136, %fd146;
	add.s32 	%r30, %r27, 3;
	mul.wide.u32 	%rd32, %r30, 16;
	add.s64 	%rd33, %rd2, %rd32;
	ld.global.v2.f64 	{%fd148, %fd149}, [%rd33];
	ld.global.v2.f64 	{%fd150, %fd151}, [%rd27+48];
	mul.f64 	%fd152, %fd148, %fd150;
	mul.f64 	%fd153, %fd149, %fd151;
	sub.f64 	%fd154, %fd152, %fd153;
	add.f64 	%fd201, %fd144, %fd154;
	mul.f64 	%fd155, %fd148, %fd151;
	fma.rn.f64 	%fd156, %fd149, %fd150, %fd155;
	add.f64 	%fd202, %fd147, %fd156;
	add.s32 	%r37, %r37, 4;
$L__BB2_7:
	setp.eq.s32 	%p6, %r8, 0;
	@%p6 bra 	$L__BB2_12;
	setp.eq.s32 	%p7, %r8, 1;
	@%p7 bra 	$L__BB2_10;
	add.s32 	%r31, %r37, %r2;
	mul.wide.u32 	%rd34, %r31, 16;
	add.s64 	%rd35, %rd2, %rd34;
	ld.global.v2.f64 	{%fd158, %fd159}, [%rd35];
	mul.wide.u32 	%rd36, %r37, 16;
	add.s64 	%rd37, %rd1, %rd36;
	ld.global.v2.f64 	{%fd160, %fd161}, [%rd37];
	mul.f64 	%fd162, %fd158, %fd160;
	mul.f64 	%fd163, %fd159, %fd161;
	sub.f64 	%fd164, %fd162, %fd163;
	add.f64 	%fd165, %fd201, %fd164;
	mul.f64 	%fd166, %fd158, %fd161;
	fma.rn.f64 	%fd167, %fd159, %fd160, %fd166;
	add.f64 	%fd168, %fd202, %fd167;
	add.s32 	%r32, %r31, 1;
	mul.wide.u32 	%rd38, %r32, 16;
	add.s64 	%rd39, %rd2, %rd38;
	ld.global.v2.f64 	{%fd169, %fd170}, [%rd39];
	ld.global.v2.f64 	{%fd171, %fd172}, [%rd37+16];
	mul.f64 	%fd173, %fd169, %fd171;
	mul.f64 	%fd174, %fd170, %fd172;
	sub.f64 	%fd175, %fd173, %fd174;
	add.f64 	%fd201, %fd165, %fd175;
	mul.f64 	%fd176, %fd169, %fd172;
	fma.rn.f64 	%fd177, %fd170, %fd171, %fd176;
	add.f64 	%fd202, %fd168, %fd177;
	add.s32 	%r37, %r37, 2;
$L__BB2_10:
	and.b32  	%r33, %r13, 1;
	setp.eq.b32 	%p8, %r33, 1;
	not.pred 	%p9, %p8;
	@%p9 bra 	$L__BB2_12;
	add.s32 	%r34, %r37, %r2;
	mul.wide.u32 	%rd40, %r34, 16;
	add.s64 	%rd41, %rd2, %rd40;
	ld.global.v2.f64 	{%fd178, %fd179}, [%rd41];
	mul.wide.u32 	%rd42, %r37, 16;
	add.s64 	%rd43, %rd1, %rd42;
	ld.global.v2.f64 	{%fd180, %fd181}, [%rd43];
	mul.f64 	%fd182, %fd178, %fd180;
	mul.f64 	%fd183, %fd179, %fd181;
	sub.f64 	%fd184, %fd182, %fd183;
	add.f64 	%fd201, %fd201, %fd184;
	mul.f64 	%fd185, %fd178, %fd181;
	fma.rn.f64 	%fd186, %fd179, %fd180, %fd185;
	add.f64 	%fd202, %fd202, %fd186;
$L__BB2_12:
	ld.param.u64 	%rd47, [hamiltonian_matvec_param_2];
	cvta.to.global.u64 	%rd44, %rd47;
	mul.wide.u32 	%rd45, %r1, 16;
	add.s64 	%rd46, %rd44, %rd45;
	st.global.v2.f64 	[%rd46], {%fd201, %fd202};
$L__BB2_13:
	ret;

}
	// .globl	rk4_step
.visible .entry rk4_step(
	.param .u64 .ptr .align 1 rk4_step_param_0,
	.param .u64 .ptr .align 1 rk4_step_param_1,
	.param .u64 .ptr .align 1 rk4_step_param_2,
	.param .u64 .ptr .align 1 rk4_step_param_3,
	.param .u64 .ptr .align 1 rk4_step_param_4,
	.param .u64 .ptr .align 1 rk4_step_param_5,
	.param .u64 .ptr .align 1 rk4_step_param_6,
	.param .u32 rk4_step_param_7,
	.param .f64 rk4_step_param_8,
	.param .f64 rk4_step_param_9
)
{
	.reg .pred 	%p<2>;
	.reg .b32 	%r<6>;
	.reg .b64 	%rd<22>;
	.reg .b64 	%fd<25>;

	ld.param.u64 	%rd2, [rk4_step_param_2];
	ld.param.u64 	%rd4, [rk4_step_param_4];
	ld.param.u64 	%rd5, [rk4_step_param_5];
	ld.param.u64 	%rd6, [rk4_step_param_6];
	ld.param.u32 	%r2, [rk4_step_param_7];
	ld.param.f64 	%fd2, [rk4_step_param_9];
	mov.u32 	%r3, %ctaid.x;
	mov.u32 	%r4, %ntid.x;
	mov.u32 	%r5, %tid.x;
	mad.lo.s32 	%r1, %r3, %r4, %r5;
	setp.ge.u32 	%p1, %r1, %r2;
	@%p1 bra 	$L__BB3_2;
	ld.param.f64 	%fd24, [rk4_step_param_8];
	ld.param.u64 	%rd21, [rk4_step_param_3];
	ld.param.u64 	%rd20, [rk4_step_param_1];
	cvta.to.global.u64 	%rd7, %rd21;
	cvta.to.global.u64 	%rd8, %rd4;
	cvta.to.global.u64 	%rd9, %rd5;
	cvta.to.global.u64 	%rd10, %rd6;
	cvta.to.global.u64 	%rd11, %rd20;
	cvta.to.global.u64 	%rd12, %rd2;
	mul.f64 	%fd3, %fd2, 0d4018000000000000;
	div.rn.f64 	%fd4, %fd24, %fd3;
	mul.wide.u32 	%rd13, %r1, 16;
	add.s64 	%rd14, %rd7, %rd13;
	ld.global.v2.f64 	{%fd5, %fd6}, [%rd14];
	add.s64 	%rd15, %rd8, %rd13;
	ld.global.v2.f64 	{%fd7, %fd8}, [%rd15];
	fma.rn.f64 	%fd9, %fd7, 0d4000000000000000, %fd5;
	add.s64 	%rd16, %rd9, %rd13;
	ld.global.v2.f64 	{%fd10, %fd11}, [%rd16];
	fma.rn.f64 	%fd12, %fd10, 0d4000000000000000, %fd9;
	add.s64 	%rd17, %rd10, %rd13;
	ld.global.v2.f64 	{%fd13, %fd14}, [%rd17];
	add.f64 	%fd15, %fd13, %fd12;
	mul.f64 	%fd16, %fd4, %fd15;
	fma.rn.f64 	%fd17, %fd8, 0d4000000000000000, %fd6;
	fma.rn.f64 	%fd18, %fd11, 0d4000000000000000, %fd17;
	add.f64 	%fd19, %fd14, %fd18;
	add.s64 	%rd18, %rd11, %rd13;
	ld.global.v2.f64 	{%fd20, %fd21}, [%rd18];
	fma.rn.f64 	%fd22, %fd4, %fd19, %fd20;
	add.s64 	%rd19, %rd12, %rd13;
	sub.f64 	%fd23, %fd21, %fd16;
	st.global.v2.f64 	[%rd19], {%fd22, %fd23};
$L__BB3_2:
	ret;

}
	// .globl	extract_phases
.visible .entry extract_phases(
	.param .u64 .ptr .align 1 extract_phases_param_0,
	.param .u64 .ptr .align 1 extract_phases_param_1,
	.param .u32 extract_phases_param_2
)
{
	.reg .pred 	%p<11>;
	.reg .b32 	%r<10>;
	.reg .b64 	%rd<9>;
	.reg .b64 	%fd<45>;

	ld.param.u64 	%rd1, [extract_phases_param_0];
	ld.param.u64 	%rd2, [extract_phases_param_1];
	ld.param.u32 	%r2, [extract_phases_param_2];
	mov.u32 	%r3, %ctaid.x;
	mov.u32 	%r4, %ntid.x;
	mov.u32 	%r5, %tid.x;
	mad.lo.s32 	%r1, %r3, %r4, %r5;
	setp.ge.u32 	%p1, %r1, %r2;
	@%p1 bra 	$L__BB4_8;
	cvta.to.global.u64 	%rd3, %rd1;
	mul.wide.u32 	%rd4, %r1, 16;
	add.s64 	%rd5, %rd3, %rd4;
	ld.global.v2.f64 	{%fd1, %fd2}, [%rd5];
	abs.f64 	%fd3, %fd1;
	abs.f64 	%fd4, %fd2;
	setp.leu.f64 	%p2, %fd4, %fd3;
	setp.gt.f64 	%p3, %fd4, %fd3;
	selp.f64 	%fd5, %fd4, %fd3, %p3;
	selp.f64 	%fd13, %fd3, %fd4, %p3;
	div.rn.f64 	%fd14, %fd13, %fd5;
	mul.f64 	%fd15, %fd14, %fd14;
	fma.rn.f64 	%fd16, %fd15, 0dBEF53E1D2A25FF7E, 0d3F2D3B63DBB65B49;
	fma.rn.f64 	%fd17, %fd16, %fd15, 0dBF5312788DDE082E;
	fma.rn.f64 	%fd18, %fd17, %fd15, 0d3F6F9690C8249315;
	fma.rn.f64 	%fd19, %fd18, %fd15, 0dBF82CF5AABC7CF0D;
	fma.rn.f64 	%fd20, %fd19, %fd15, 0d3F9162B0B2A3BFDE;
	fma.rn.f64 	%fd21, %fd20, %fd15, 0dBF9A7256FEB6FC6B;
	fma.rn.f64 	%fd22, %fd21, %fd15, 0d3FA171560CE4A489;
	fma.rn.f64 	%fd23, %fd22, %fd15, 0dBFA4F44D841450E4;
	fma.rn.f64 	%fd24, %fd23, %fd15, 0d3FA7EE3D3F36BB95;
	fma.rn.f64 	%fd25, %fd24, %fd15, 0dBFAAD32AE04A9FD1;
	fma.rn.f64 	%fd26, %fd25, %fd15, 0d3FAE17813D66954F;
	fma.rn.f64 	%fd27, %fd26, %fd15, 0dBFB11089CA9A5BCD;
	fma.rn.f64 	%fd28, %fd27, %fd15, 0d3FB3B12B2DB51738;
	fma.rn.f64 	%fd29, %fd28, %fd15, 0dBFB745D022F8DC5C;
	fma.rn.f64 	%fd30, %fd29, %fd15, 0d3FBC71C709DFE927;
	fma.rn.f64 	%fd31, %fd30, %fd15, 0dBFC2492491FA1744;
	fma.rn.f64 	%fd32, %fd31, %fd15, 0d3FC99999999840D2;
	fma.rn.f64 	%fd33, %fd32, %fd15, 0dBFD555555555544C;
	mul.f64 	%fd34, %fd15, %fd33;
	fma.rn.f64 	%fd6, %fd34, %fd14, %fd14;
	@%p2 bra 	$L__BB4_3;
	{
	.reg .b32 %temp; 
	mov.b64 	{%temp, %r7}, %fd1;
	}
	setp.lt.s32 	%p5, %r7, 0;
	neg.f64 	%fd37, %fd6;
	selp.f64 	%fd38, %fd6, %fd37, %p5;
	add.f64 	%fd43, %fd38, 0d3FF921FB54442D18;
	bra.uni 	$L__BB4_4;
$L__BB4_3:
	{
	.reg .b32 %temp; 
	mov.b64 	{%temp, %r6}, %fd1;
	}
	setp.lt.s32 	%p4, %r6, 0;
	mov.f64 	%fd35, 0d400921FB54442D18;
	sub.f64 	%fd36, %fd35, %fd6;
	selp.f64 	%fd43, %fd36, %fd6, %p4;
$L__BB4_4:
	setp.neu.f64 	%p6, %fd5, 0d0000000000000000;
	@%p6 bra 	$L__BB4_6;
	{
	.reg .b32 %temp; 
	mov.b64 	{%temp, %r9}, %fd1;
	}
	setp.lt.s32 	%p9, %r9, 0;
	selp.f64 	%fd44, 0d400921FB54442D18, 0d0000000000000000, %p9;
	bra.uni 	$L__BB4_7;
$L__BB4_6:
	setp.eq.f64 	%p7, %fd3, %fd4;
	{
	.reg .b32 %temp; 
	mov.b64 	{%temp, %r8}, %fd1;
	}
	setp.lt.s32 	%p8, %r8, 0;
	selp.f64 	%fd39, 0d4002D97C7F3321D2, 0d3FE921FB54442D18, %p8;
	selp.f64 	%fd44, %fd39, %fd43, %p7;
$L__BB4_7:
	add.rn.f64 	%fd40, %fd3, %fd4;
	setp.nan.f64 	%p10, %fd40, %fd40;
	copysign.f64 	%fd41, %fd2, %fd44;
	selp.f64 	%fd42, %fd40, %fd41, %p10;
	cvta.to.global.u64 	%rd6, %rd2;
	mul.wide.u32 	%rd7, %r1, 8;
	add.s64 	%rd8, %rd6, %rd7;
	st.global.f64 	[%rd8], %fd42;
$L__BB4_8:
	ret;

}
	// .globl	compute_phase_coherence
.visible .entry compute_phase_coherence(
	.param .u64 .ptr .align 1 compute_phase_coherence_param_0,
	.param .u64 .ptr .align 1 compute_phase_coherence_param_1,
	.param .u32 compute_phase_coherence_param_2
)
{
	.reg .pred 	%p<2>;
	.reg .b32 	%r<12>;
	.reg .b64 	%rd<11>;
	.reg .b64 	%fd<12>;

	ld.param.u64 	%rd1, [compute_phase_coherence_param_0];
	ld.param.u64 	%rd2, [compute_phase_coherence_param_1];
	ld.param.u32 	%r3, [compute_phase_coherence_param_2];
	mov.u32 	%r4, %ctaid.y;
	mov.u32 	%r5, %ntid.y;
	mov.u32 	%r6, %tid.y;
	mad.lo.s32 	%r1, %r4, %r5, %r6;
	mov.u32 	%r7, %ctaid.x;
	mov.u32 	%r8, %ntid.x;
	mov.u32 	%r9, %tid.x;
	mad.lo.s32 	%r2, %r7, %r8, %r9;
	max.u32 	%r10, %r1, %r2;
	setp.ge.u32 	%p1, %r10, %r3;
	@%p1 bra 	$L__BB5_2;
	cvta.to.global.u64 	%rd3, %rd1;
	cvta.to.global.u64 	%rd4, %rd2;
	mul.wide.u32 	%rd5, %r1, 16;
	add.s64 	%rd6, %rd3, %rd5;
	ld.global.v2.f64 	{%fd1, %fd2}, [%rd6];
	mul.wide.u32 	%rd7, %r2, 16;
	add.s64 	%rd8, %rd3, %rd7;
	ld.global.v2.f64 	{%fd3, %fd4}, [%rd8];
	mul.f64 	%fd5, %fd2, %fd4;
	fma.rn.f64 	%fd6, %fd1, %fd3, %fd5;
	mul.f64 	%fd7, %fd1, %fd4;
	mul.f64 	%fd8, %fd2, %fd3;
	sub.f64 	%fd9, %fd7, %fd8;
	mul.f64 	%fd10, %fd9, %fd9;
	fma.rn.f64 	%fd11, %fd6, %fd6, %fd10;
	mad.lo.s32 	%r11, %r3, %r1, %r2;
	mul.wide.u32 	%rd9, %r11, 8;
	add.s64 	%rd10, %rd4, %rd9;
	st.global.f64 	[%rd10], %fd11;
$L__BB5_2:
	ret;

}
	// .globl	compute_order_parameter
.visible .entry compute_order_parameter(
	.param .u64 .ptr .align 1 compute_order_parameter_param_0,
	.param .u64 .ptr .align 1 compute_order_parameter_param_1,
	.param .u32 compute_order_parameter_param_2
)
{
	.reg .pred 	%p<14>;
	.reg .b32 	%r<38>;
	.reg .b64 	%rd<16>;
	.reg .b64 	%fd<82>;
	// demoted variable
	.shared .align 8 .b8 _ZZ23compute_order_parameterE10shared_cos[2048];
	// demoted variable
	.shared .align 8 .b8 _ZZ23compute_order_parameterE10shared_sin[2048];
	ld.param.u64 	%rd1, [compute_order_parameter_param_0];
	ld.param.u64 	%rd2, [compute_order_parameter_param_1];
	ld.param.u32 	%r16, [compute_order_parameter_param_2];
	mov.u32 	%r1, %tid.x;
	mov.u32 	%r17, %ctaid.x;
	mov.u32 	%r37, %ntid.x;
	mad.lo.s32 	%r3, %r17, %r37, %r1;
	setp.ge.u32 	%p1, %r3, %r16;
	shl.b32 	%r18, %r1, 3;
	mov.u32 	%r19, _ZZ23compute_order_parameterE10shared_cos;
	add.s32 	%r4, %r19, %r18;
	mov.u32 	%r20, _ZZ23compute_order_parameterE10shared_sin;
	add.s32 	%r5, %r20, %r18;
	@%p1 bra 	$L__BB6_11;
	cvta.to.global.u64 	%rd4, %rd1;
	mul.wide.u32 	%rd5, %r3, 8;
	add.s64 	%rd6, %rd4, %rd5;
	ld.global.f64 	%fd1, [%rd6];
	abs.f64 	%fd2, %fd1;
	setp.neu.f64 	%p2, %fd2, 0d7FF0000000000000;
	@%p2 bra 	$L__BB6_3;
	mov.f64 	%fd17, 0d0000000000000000;
	mul.rn.f64 	%fd80, %fd1, %fd17;
	mov.b32 	%r35, 1;
	bra.uni 	$L__BB6_6;
$L__BB6_3:
	mul.f64 	%fd12, %fd1, 0d3FE45F306DC9C883;
	cvt.rni.s32.f64 	%r34, %fd12;
	cvt.rn.f64.s32 	%fd13, %r34;
	fma.rn.f64 	%fd14, %fd13, 0dBFF921FB54442D18, %fd1;
	fma.rn.f64 	%fd15, %fd13, 0dBC91A62633145C00, %fd14;
	fma.rn.f64 	%fd80, %fd13, 0dB97B839A252049C0, %fd15;
	setp.ltu.f64 	%p3, %fd2, 0d41E0000000000000;
	@%p3 bra 	$L__BB6_5;
	{ // callseq 0, 0
	.param .b64 param0;
	st.param.f64 	[param0], %fd1;
	.param .align 16 .b8 retval0[16];
	call.uni (retval0), 
	__internal_trig_reduction_slowpathd, 
	(
	param0
	);
	ld.param.f64 	%fd80, [retval0];
	ld.param.b32 	%r34, [retval0+8];
	} // callseq 0
$L__BB6_5:
	add.s32 	%r35, %r34, 1;
$L__BB6_6:
	setp.neu.f64 	%p4, %fd2, 0d7FF0000000000000;
	shl.b32 	%r23, %r35, 6;
	cvt.u64.u32 	%rd7, %r23;
	and.b64  	%rd8, %rd7, 64;
	mov.u64 	%rd9, __cudart_sin_cos_coeffs;
	add.s64 	%rd10, %rd9, %rd8;
	mul.rn.f64 	%fd18, %fd80, %fd80;
	and.b32  	%r24, %r35, 1;
	setp.eq.b32 	%p5, %r24, 1;
	selp.f64 	%fd19, 0dBDA8FF8320FD8164, 0d3DE5DB65F9785EBA, %p5;
	ld.global.nc.v2.f64 	{%fd20, %fd21}, [%rd10];
	fma.rn.f64 	%fd22, %fd19, %fd18, %fd20;
	fma.rn.f64 	%fd23, %fd22, %fd18, %fd21;
	ld.global.nc.v2.f64 	{%fd24, %fd25}, [%rd10+16];
	fma.rn.f64 	%fd26, %fd23, %fd18, %fd24;
	fma.rn.f64 	%fd27, %fd26, %fd18, %fd25;
	ld.global.nc.v2.f64 	{%fd28, %fd29}, [%rd10+32];
	fma.rn.f64 	%fd30, %fd27, %fd18, %fd28;
	fma.rn.f64 	%fd31, %fd30, %fd18, %fd29;
	fma.rn.f64 	%fd32, %fd31, %fd80, %fd80;
	fma.rn.f64 	%fd33, %fd31, %fd18, 0d3FF0000000000000;
	selp.f64 	%fd34, %fd33, %fd32, %p5;
	and.b32  	%r25, %r35, 2;
	setp.eq.s32 	%p6, %r25, 0;
	mov.f64 	%fd35, 0d0000000000000000;
	sub.f64 	%fd36, %fd35, %fd34;
	selp.f64 	%fd37, %fd34, %fd36, %p6;
	st.shared.f64 	[%r4], %fd37;
	@%p4 bra 	$L__BB6_8;
	mov.f64 	%fd43, 0d0000000000000000;
	mul.rn.f64 	%fd81, %fd1, %fd43;
	mov.b32 	%r36, 0;
	bra.uni 	$L__BB6_10;
$L__BB6_8:
	mul.f64 	%fd38, %fd1, 0d3FE45F306DC9C883;
	cvt.rni.s32.f64 	%r36, %fd38;
	cvt.rn.f64.s32 	%fd39, %r36;
	fma.rn.f64 	%fd40, %fd39, 0dBFF921FB54442D18, %fd1;
	fma.rn.f64 	%fd41, %fd39, 0dBC91A62633145C00, %fd40;
	fma.rn.f64 	%fd81, %fd39, 0dB97B839A252049C0, %fd41;
	setp.ltu.f64 	%p7, %fd2, 0d41E0000000000000;
	@%p7 bra 	$L__BB6_10;
	{ // callseq 1, 0
	.param .b64 param0;
	st.param.f64 	[param0], %fd1;
	.param .align 16 .b8 retval0[16];
	call.uni (retval0), 
	__internal_trig_reduction_slowpathd, 
	(
	param0
	);
	ld.param.f64 	%fd81, [retval0];
	ld.param.b32 	%r36, [retval0+8];
	} // callseq 1
$L__BB6_10:
	shl.b32 	%r28, %r36, 6;
	cvt.u64.u32 	%rd11, %r28;
	and.b64  	%rd12, %rd11, 64;
	add.s64 	%rd14, %rd9, %rd12;
	mul.rn.f64 	%fd44, %fd81, %fd81;
	and.b32  	%r29, %r36, 1;
	setp.eq.b32 	%p8, %r29, 1;
	selp.f64 	%fd45, 0dBDA8FF8320FD8164, 0d3DE5DB65F9785EBA, %p8;
	ld.global.nc.v2.f64 	{%fd46, %fd47}, [%rd14];
	fma.rn.f64 	%fd48, %fd45, %fd44, %fd46;
	fma.rn.f64 	%fd49, %fd48, %fd44, %fd47;
	ld.global.nc.v2.f64 	{%fd50, %fd51}, [%rd14+16];
	fma.rn.f64 	%fd52, %fd49, %fd44, %fd50;
	fma.rn.f64 	%fd53, %fd52, %fd44, %fd51;
	ld.global.nc.v2.f64 	{%fd54, %fd55}, [%rd14+32];
	fma.rn.f64 	%fd56, %fd53, %fd44, %fd54;
	fma.rn.f64 	%fd57, %fd56, %fd44, %fd55;
	fma.rn.f64 	%fd58, %fd57, %fd81, %fd81;
	fma.rn.f64 	%fd59, %fd57, %fd44, 0d3FF0000000000000;
	selp.f64 	%fd60, %fd59, %fd58, %p8;
	and.b32  	%r30, %r36, 2;
	setp.eq.s32 	%p9, %r30, 0;
	mov.f64 	%fd61, 0d0000000000000000;
	sub.f64 	%fd62, %fd61, %fd60;
	selp.f64 	%fd63, %fd60, %fd62, %p9;
	st.shared.f64 	[%r5], %fd63;
	bra.uni 	$L__BB6_12;
$L__BB6_11:
	mov.b64 	%rd3, 0;
	st.shared.u64 	[%r4], %rd3;
	st.shared.u64 	[%r5], %rd3;
$L__BB6_12:
	bar.sync 	0;
	setp.lt.u32 	%p10, %r37, 2;
	@%p10 bra 	$L__BB6_16;
$L__BB6_13:
	shr.u32 	%r15, %r37, 1;
	setp.ge.u32 	%p11, %r1, %r15;
	@%p11 bra 	$L__BB6_15;
	shl.b32 	%r31, %r15, 3;
	add.s32 	%r32, %r4, %r31;
	ld.shared.f64 	%fd64, [%r32];
	ld.shared.f64 	%fd65, [%r4];
	add.f64 	%fd66, %fd64, %fd65;
	st.shared.f64 	[%r4], %fd66;
	add.s32 	%r33, %r5, %r31;
	ld.shared.f64 	%fd67, [%r33];
	ld.shared.f64 	%fd68, [%r5];
	add.f64 	%fd69, %fd67, %fd68;
	st.shared.f64 	[%r5], %fd69;
$L__BB6_15:
	bar.sync 	0;
	setp.gt.u32 	%p12, %r37, 3;
	mov.u32 	%r37, %r15;
	@%p12 bra 	$L__BB6_13;
$L__BB6_16:
	setp.ne.s32 	%p13, %r1, 0;
	@%p13 bra 	$L__BB6_18;
	ld.shared.f64 	%fd70, [_ZZ23compute_order_parameterE10shared_cos];
	cvt.rn.f64.u32 	%fd71, %r16;
	div.rn.f64 	%fd72, %fd70, %fd71;
	ld.shared.f64 	%fd73, [_ZZ23compute_order_parameterE10shared_sin];
	div.rn.f64 	%fd74, %fd73, %fd71;
	mul.f64 	%fd75, %fd74, %fd74;
	fma.rn.f64 	%fd76, %fd72, %fd72, %fd75;
	sqrt.rn.f64 	%fd77, %fd76;
	cvta.to.global.u64 	%rd15, %rd2;
	atom.global.add.f64 	%fd78, [%rd15], %fd77;
$L__BB6_18:
	ret;

}
.func  (.param .align 16 .b8 func_retval0[16]) __internal_trig_reduction_slowpathd(
	.param .b64 __internal_trig_reduction_slowpathd_param_0
)
{
	.local .align 8 .b8 	__local_depot7[40];
	.reg .b64 	%SP;
	.reg .b64 	%SPL;
	.reg .pred 	%p<10>;
	.reg .b32 	%r<47>;
	.reg .b64 	%rd<74>;
	.reg .b64 	%fd<5>;

	mov.u64 	%SPL, __local_depot7;
	ld.param.f64 	%fd4, [__internal_trig_reduction_slowpathd_param_0];
	add.u64 	%rd1, %SPL, 0;
	{
	.reg .b32 %temp; 
	mov.b64 	{%temp, %r1}, %fd4;
	}
	shr.u32 	%r2, %r1, 20;
	and.b32  	%r3, %r2, 2047;
	setp.eq.s32 	%p1, %r3, 2047;
	mov.b32 	%r46, 0;
	@%p1 bra 	$L__BB7_9;
	add.s32 	%r20, %r3, -1024;
	mov.b64 	%rd20, %fd4;
	shl.b64 	%rd2, %rd20, 11;
	shr.u32 	%r4, %r20, 6;
	sub.s32 	%r45, 15, %r4;
	sub.s32 	%r21, 19, %r4;
	setp.lt.u32 	%p2, %r20, 128;
	selp.b32 	%r6, 18, %r21, %p2;
	setp.ge.s32 	%p3, %r45, %r6;
	mov.b64 	%rd70, 0;
	@%p3 bra 	$L__BB7_4;
	add.s32 	%r23, %r6, %r4;
	neg.s32 	%r43, %r23;
	or.b64  	%rd3, %rd2, -9223372036854775808;
	mov.b64 	%rd70, 0;
	mov.b32 	%r42, 0;
	mov.u64 	%rd25, __cudart_i2opi_d;
	mov.u32 	%r44, %r45;
$L__BB7_3:
	.pragma "nounroll";
	mul.wide.s32 	%rd22, %r42, 8;
	add.s64 	%rd23, %rd1, %rd22;
	mul.wide.s32 	%rd24, %r44, 8;
	add.s64 	%rd26, %rd25, %rd24;
	ld.global.nc.u64 	%rd27, [%rd26];
	{
	.reg .u32 %r0, %r1, %r2, %r3, %alo, %ahi, %blo, %bhi, %clo, %chi;
	mov.b64 	{%alo,%ahi}, %rd27;
	mov.b64 	{%blo,%bhi}, %rd3;
	mov.b64 	{%clo,%chi}, %rd70;
	mad.lo.cc.u32 	%r0, %alo, %blo, %clo;
	madc.hi.cc.u32 	%r1, %alo, %blo, %chi;
	madc.hi.u32 	%r2, %alo, %bhi, 0;
	mad.lo.cc.u32 	%r1, %alo, %bhi, %r1;
	madc.hi.cc.u32 	%r2, %ahi, %blo, %r2;
	madc.hi.u32 	%r3, %ahi, %bhi, 0;
	mad.lo.cc.u32 	%r1, %ahi, %blo, %r1;
	madc.lo.cc.u32 	%r2, %ahi, %bhi, %r2;
	addc.u32 	%r3, %r3, 0;
	mov.b64 	%rd28, {%r0,%r1};
	mov.b64 	%rd70, {%r2,%r3};
	}
	st.local.u64 	[%rd23], %rd28;
	add.s32 	%r44, %r44, 1;
	add.s32 	%r43, %r43, 1;
	add.s32 	%r42, %r42, 1;
	setp.ne.s32 	%p4, %r43, -15;
	mov.u32 	%r45, %r6;
	@%p4 bra 	$L__BB7_3;
$L__BB7_4:
	cvt.s64.s32 	%rd29, %r45;
	cvt.u64.u32 	%rd30, %r4;
	add.s64 	%rd31, %rd30, %rd29;
	shl.b64 	%rd32, %rd31, 3;
	add.s64 	%rd33, %rd1, %rd32;
	st.local.u64 	[%rd33+-120], %rd70;
	and.b32  	%r15, %r2, 63;
	ld.local.u64 	%rd72, [%rd1+16];
	ld.local.u64 	%rd71, [%rd1+24];
	setp.eq.s32 	%p5, %r15, 0;
	@%p5 bra 	$L__BB7_6;
	shl.b64 	%rd34, %rd71, %r15;
	shr.u64 	%rd35, %rd72, 1;
	xor.b32  	%r24, %r15, 63;
	shr.u64 	%rd36, %rd35, %r24;
	or.b64  	%rd71, %rd34, %rd36;
	ld.local.u64 	%rd37, [%rd1+8];
	shl.b64 	%rd38, %rd72, %r15;
	shr.u64 	%rd39, %rd37, 1;
	shr.u64 	%rd40, %rd39, %r24;
	or.b64  	%rd72, %rd38, %rd40;
$L__BB7_6:
	and.b32  	%r25, %r1, -2147483648;
	shr.u64 	%rd41, %rd71, 62;
	cvt.u32.u64 	%r26, %rd41;
	mov.b64 	{%r27, %r28}, %rd71;
	mov.b64 	{%r29, %r30}, %rd72;
	shf.l.wrap.b32 	%r31, %r30, %r27, 2;
	shf.l.wrap.b32 	%r32, %r27, %r28, 2;
	mov.b64 	%rd42, {%r31, %r32};
	shl.b64 	%rd43, %rd72, 2;
	shr.u64 	%rd44, %rd42, 63;
	cvt.u32.u64 	%r33, %rd44;
	add.s32 	%r34, %r33, %r26;
	setp.eq.s32 	%p6, %r25, 0;
	neg.s32 	%r35, %r34;
	selp.b32 	%r46, %r34, %r35, %p6;
	setp.gt.s64 	%p7, %rd42, -1;
	mov.b64 	%rd45, 0;
	{
	.reg .u32 %r0, %r1, %r2, %r3, %a0, %a1, %a2, %a3, %b0, %b1, %b2, %b3;
	mov.b64 	{%a0,%a1}, %rd45;
	mov.b64 	{%a2,%a3}, %rd45;
	mov.b64 	{%b0,%b1}, %rd43;
	mov.b64 	{%b2,%b3}, %rd42;
	sub.cc.u32 	%r0, %a0, %b0;
	subc.cc.u32 	%r1, %a1, %b1;
	subc.cc.u32 	%r2, %a2, %b2;
	subc.u32 	%r3, %a3, %b3;
	mov.b64 	%rd46, {%r0,%r1};
	mov.b64 	%rd47, {%r2,%r3};
	}
	xor.b32  	%r36, %r25, -2147483648;
	selp.b64 	%rd73, %rd42, %rd47, %p7;
	selp.b64 	%rd14, %rd43, %rd46, %p7;
	selp.b32 	%r17, %r25, %r36, %p7;
	clz.b64 	%r37, %rd73;
	cvt.u64.u32 	%rd15, %r37;
	setp.eq.s32 	%p8, %r37, 0;
	@%p8 bra 	$L__BB7_8;
	cvt.u32.u64 	%r38, %rd15;
	and.b32  	%r39, %r38, 63;
	shl.b64 	%rd48, %rd73, %r39;
	shr.u64 	%rd49, %rd14, 1;
	not.b32 	%r40, %r38;
	and.b32  	%r41, %r40, 63;
	shr.u64 	%rd50, %rd49, %r41;
	or.b64  	%rd73, %rd48, %rd50;
$L__BB7_8:
	mov.b64 	%rd51, -3958705157555305931;
	{
	.reg .u32 %r0, %r1, %r2, %r3, %alo, %ahi, %blo, %bhi;
	mov.b64 	{%alo,%ahi}, %rd73;
	mov.b64 	{%blo,%bhi}, %rd51;
	mul.lo.u32 	%r0, %alo, %blo;
	mul.hi.u32 	%r1, %alo, %blo;
	mad.lo.cc.u32 	%r1, %alo, %bhi, %r1;
	madc.hi.u32 	%r2, %alo, %bhi, 0;
	mad.lo.cc.u32 	%r1, %ahi, %blo, %r1;
	madc.hi.cc.u32 	%r2, %ahi, %blo, %r2;
	madc.hi.u32 	%r3, %ahi, %bhi, 0;
	mad.lo.cc.u32 	%r2, %ahi, %bhi, %r2;
	addc.u32 	%r3, %r3, 0;
	mov.b64 	%rd52, {%r0,%r1};
	mov.b64 	%rd53, {%r2,%r3};
	}
	setp.gt.s64 	%p9, %rd53, 0;
	{
	.reg .u32 %r0, %r1, %r2, %r3, %a0, %a1, %a2, %a3, %b0, %b1, %b2, %b3;
	mov.b64 	{%a0,%a1}, %rd52;
	mov.b64 	{%a2,%a3}, %rd53;
	mov.b64 	{%b0,%b1}, %rd52;
	mov.b64 	{%b2,%b3}, %rd53;
	add.cc.u32 	%r0, %a0, %b0;
	addc.cc.u32 	%r1, %a1, %b1;
	addc.cc.u32 	%r2, %a2, %b2;
	addc.u32 	%r3, %a3, %b3;
	mov.b64 	%rd54, {%r0,%r1};
	mov.b64 	%rd55, {%r2,%r3};
	}
	selp.b64 	%rd56, %rd55, %rd53, %p9;
	selp.s64 	%rd57, -1, 0, %p9;
	sub.s64 	%rd58, %rd57, %rd15;
	cvt.u64.u32 	%rd59, %r17;
	shl.b64 	%rd60, %rd59, 32;
	add.s64 	%rd61, %rd56, 1;
	shr.u64 	%rd62, %rd61, 10;
	add.s64 	%rd63, %rd62, 1;
	shr.u64 	%rd64, %rd63, 1;
	shl.b64 	%rd65, %rd58, 52;
	add.s64 	%rd66, %rd65, %rd64;
	add.s64 	%rd67, %rd66, 4602678819172646912;
	or.b64  	%rd68, %rd67, %rd60;
	mov.b64 	%fd4, %rd68;
$L__BB7_9:
	st.param.f64 	[func_retval0], %fd4;
	st.param.b32 	[func_retval0+8], %r46;
	ret;

}


// ===== COMPILED SASS (sm_100) =====

	.target	sm_100

	.elftype	@"ET_EXEC"


//--------------------- .note.nv.tkinfo           --------------------------
	.section	.note.nv.tkinfo,"",@"SHT_NOTE"
	.sectionflags	@"SHF_NOTE_NV_TKINFO"
	.tkinfo
        /*0018*/ 	.word	0x00000002
        /*0030*/ 	.string	""
        /*0030*/ 	.string	"ptxas"
        /*0030*/ 	.string	"Cuda compilation tools, release 13.0, V13.0.88"
        /*0030*/ 	.string	"Build cuda_13.0.r13.0/compiler.36424714_0"
        /*0030*/ 	.string	"-arch sm_100 -m 64 "



//--------------------- .note.nv.cuinfo           --------------------------
	.section	.note.nv.cuinfo,"",@"SHT_NOTE"
	.sectionflags	@"SHF_NOTE_NV_CUINFO"
        /*0018*/ 	.short	0x0002
        /*001a*/ 	.short	0x0064
        /*001c*/ 	.short	0x0082
	.zero		2


//--------------------- .nv.info                  --------------------------
	.section	.nv.info,"",@"SHT_CUDA_INFO"
	.align	4


	//----- nvinfo : EIATTR_REGCOUNT
	.align		4
        /*0000*/ 	.byte	0x04, 0x2f
        /*0002*/ 	.short	(.L_3 - .L_2)
	.align		4
.L_2:
        /*0004*/ 	.word	index@(build_kinetic_operator)
        /*0008*/ 	.word	0x00000018


	//----- nvinfo : EIATTR_FRAME_SIZE
	.align		4
.L_3:
        /*000c*/ 	.byte	0x04, 0x11
        /*000e*/ 	.short	(.L_5 - .L_4)
	.align		4
.L_4:
        /*0010*/ 	.word	index@($__internal_6_$__cuda_sm20_dblrcp_rn_slowpath_v3)
        /*0014*/ 	.word	0x00000028


	//----- nvinfo : EIATTR_FRAME_SIZE
	.align		4
.L_5:
        /*0018*/ 	.byte	0x04, 0x11
        /*001a*/ 	.short	(.L_7 - .L_6)
	.align		4
.L_6:
        /*001c*/ 	.word	index@(build_kinetic_operator)
        /*0020*/ 	.word	0x00000028


	//----- nvinfo : EIATTR_REGCOUNT
	.align		4
.L_7:
        /*0024*/ 	.byte	0x04, 0x2f
        /*0026*/ 	.short	(.L_9 - .L_8)
	.align		4
.L_8:
        /*0028*/ 	.word	index@(build_potential_operator)
        /*002c*/ 	.word	0x0000001c


	//----- nvinfo : EIATTR_FRAME_SIZE
	.align		4
.L_9:
        /*0030*/ 	.byte	0x04, 0x11
        /*0032*/ 	.short	(.L_11 - .L_10)
	.align		4
.L_10:
        /*0034*/ 	.word	index@($__internal_5_$__cuda_sm20_dsqrt_rn_f64_mediumpath_v1)
        /*0038*/ 	.word	0x00000000


	//----- nvinfo : EIATTR_FRAME_SIZE
	.align		4
.L_11:
        /*003c*/ 	.byte	0x04, 0x11
        /*003e*/ 	.short	(.L_13 - .L_12)
	.align		4
.L_12:
        /*0040*/ 	.word	index@($__internal_4_$__cuda_sm20_div_rn_f64_full)
        /*0044*/ 	.word	0x00000000


	//----- nvinfo : EIATTR_FRAME_SIZE
	.align		4
.L_13:
        /*0048*/ 	.byte	0x04, 0x11
        /*004a*/ 	.short	(.L_15 - .L_14)
	.align		4
.L_14:
        /*004c*/ 	.word	index@(build_potential_operator)
        /*0050*/ 	.word	0x00000000


	//----- nvinfo : EIATTR_REGCOUNT
	.align		4
.L_15:
        /*0054*/ 	.byte	0x04, 0x2f
        /*0056*/ 	.short	(.L_17 - .L_16)
	.align		4
.L_16:
        /*0058*/ 	.word	index@(hamiltonian_matvec)
        /*005c*/ 	.word	0x00000022


	//----- nvinfo : EIATTR_FRAME_SIZE
	.align		4
.L_17:
        /*0060*/ 	.byte	0x04, 0x11
        /*0062*/ 	.short	(.L_19 - .L_18)
	.align		4
.L_18:
        /*0064*/ 	.word	index@(hamiltonian_matvec)
        /*0068*/ 	.word	0x00000000


	//----- nvinfo : EIATTR_REGCOUNT
	.align		4
.L_19:
        /*006c*/ 	.byte	0x04, 0x2f
        /*006e*/ 	.short	(.L_21 - .L_20)
	.align		4
.L_20:
        /*0070*/ 	.word	index@(rk4_step)
        /*0074*/ 	.word	0x0000001c


	//----- nvinfo : EIATTR_FRAME_SIZE
	.align		4
.L_21:
        /*0078*/ 	.byte	0x04, 0x11
        /*007a*/ 	.short	(.L_23 - .L_22)
	.align		4
.L_22:
        /*007c*/ 	.word	index@($__internal_3_$__cuda_sm20_div_rn_f64_full)
        /*0080*/ 	.word	0x00000000


	//----- nvinfo : EIATTR_FRAME_SIZE
	.align		4
.L_23:
        /*0084*/ 	.byte	0x04, 0x11
        /*0086*/ 	.short	(.L_25 - .L_24)
	.align		4
.L_24:
        /*0088*/ 	.word	index@(rk4_step)
        /*008c*/ 	.word	0x00000000


	//----- nvinfo : EIATTR_REGCOUNT
	.align		4
.L_25:
        /*0090*/ 	.byte	0x04, 0x2f
        /*0092*/ 	.short	(.L_27 - .L_26)
	.align		4
.L_26:
        /*0094*/ 	.word	index@(extract_phases)
        /*0098*/ 	.word	0x0000001c


	//----- nvinfo : EIATTR_FRAME_SIZE
	.align		4
.L_27:
        /*009c*/ 	.byte	0x04, 0x11
        /*009e*/ 	.short	(.L_29 - .L_28)
	.align		4
.L_28:
        /*00a0*/ 	.word	index@($__internal_2_$__cuda_sm20_div_rn_f64_full)
        /*00a4*/ 	.word	0x00000000


	//----- nvinfo : EIATTR_FRAME_SIZE
	.align		4
.L_29:
        /*00a8*/ 	.byte	0x04, 0x11
        /*00aa*/ 	.short	(.L_31 - .L_30)
	.align		4
.L_30:
        /*00ac*/ 	.word	index@(extract_phases)
        /*00b0*/ 	.word	0x00000000


	//----- nvinfo : EIATTR_REGCOUNT
	.align		4
.L_31:
        /*00b4*/ 	.byte	0x04, 0x2f
        /*00b6*/ 	.short	(.L_33 - .L_32)
	.align		4
.L_32:
        /*00b8*/ 	.word	index@(compute_phase_coherence)
        /*00bc*/ 	.word	0x00000012


	//----- nvinfo : EIATTR_FRAME_SIZE
	.align		4
.L_33:
        /*00c0*/ 	.byte	0x04, 0x11
        /*00c2*/ 	.short	(.L_35 - .L_34)
	.align		4
.L_34:
        /*00c4*/ 	.word	index@(compute_phase_coherence)
        /*00c8*/ 	.word	0x00000000


	//----- nvinfo : EIATTR_REGCOUNT
	.align		4
.L_35:
        /*00cc*/ 	.byte	0x04, 0x2f
        /*00ce*/ 	.short	(.L_37 - .L_36)
	.align		4
.L_36:
        /*00d0*/ 	.word	index@(compute_order_parameter)
        /*00d4*/ 	.word	0x0000001e


	//----- nvinfo : EIATTR_FRAME_SIZE
	.align		4
.L_37:
        /*00d8*/ 	.byte	0x04, 0x11
        /*00da*/ 	.short	(.L_39 - .L_38)
	.align		4
.L_38:
        /*00dc*/ 	.word	index@($compute_order_parameter$__internal_trig_reduction_slowpathd)
        /*00e0*/ 	.word	0x00000028


	//----- nvinfo : EIATTR_FRAME_SIZE
	.align		4
.L_39:
        /*00e4*/ 	.byte	0x04, 0x11
        /*00e6*/ 	.short	(.L_41 - .L_40)
	.align		4
.L_40:
        /*00e8*/ 	.word	index@($__internal_1_$__cuda_sm20_dsqrt_rn_f64_mediumpath_v1)
        /*00ec*/ 	.word	0x00000028


	//----- nvinfo : EIATTR_FRAME_SIZE
	.align		4
.L_41:
        /*00f0*/ 	.byte	0x04, 0x11
        /*00f2*/ 	.short	(.L_43 - .L_42)
	.align		4
.L_42:
        /*00f4*/ 	.word	index@($__internal_0_$__cuda_sm20_div_rn_f64_full)
        /*00f8*/ 	.word	0x00000028


	//----- nvinfo : EIATTR_FRAME_SIZE
	.align		4
.L_43:
        /*00fc*/ 	.byte	0x04, 0x11
        /*00fe*/ 	.short	(.L_45 - .L_44)
	.align		4
.L_44:
        /*0100*/ 	.word	index@(compute_order_parameter)
        /*0104*/ 	.word	0x00000028


	//----- nvinfo : EIATTR_MIN_STACK_SIZE
	.align		4
.L_45:
        /*0108*/ 	.byte	0x04, 0x12
        /*010a*/ 	.short	(.L_47 - .L_46)
	.align		4
.L_46:
        /*010c*/ 	.word	index@(compute_order_parameter)
        /*0110*/ 	.word	0x00000028


	//----- nvinfo : EIATTR_MIN_STACK_SIZE
	.align		4
.L_47:
        /*0114*/ 	.byte	0x04, 0x12
        /*0116*/ 	.short	(.L_49 - .L_48)
	.align		4
.L_48:
        /*0118*/ 	.word	index@(compute_phase_coherence)
        /*011c*/ 	.word	0x00000000


	//----- nvinfo : EIATTR_MIN_STACK_SIZE
	.align		4
.L_49:
        /*0120*/ 	.byte	0x04, 0x12
        /*0122*/ 	.short	(.L_51 - .L_50)
	.align		4
.L_50:
        /*0124*/ 	.word	index@(extract_phases)
        /*0128*/ 	.word	0x00000000


	//----- nvinfo : EIATTR_MIN_STACK_SIZE
	.align		4
.L_51:
        /*012c*/ 	.byte	0x04, 0x12
        /*012e*/ 	.short	(.L_53 - .L_52)
	.align		4
.L_52:
        /*0130*/ 	.word	index@(rk4_step)
        /*0134*/ 	.word	0x00000000


	//----- nvinfo : EIATTR_MIN_STACK_SIZE
	.align		4
.L_53:
        /*0138*/ 	.byte	0x04, 0x12
        /*013a*/ 	.short	(.L_55 - .L_54)
	.align		4
.L_54:
        /*013c*/ 	.word	index@(hamiltonian_matvec)
        /*0140*/ 	.word	0x00000000


	//----- nvinfo : EIATTR_MIN_STACK_SIZE
	.align		4
.L_55:
        /*0144*/ 	.byte	0x04, 0x12
        /*0146*/ 	.short	(.L_57 - .L_56)
	.align		4
.L_56:
        /*0148*/ 	.word	index@(build_potential_operator)
        /*014c*/ 	.word	0x00000000


	//----- nvinfo : EIATTR_MIN_STACK_SIZE
	.align		4
.L_57:
        /*0150*/ 	.byte	0x04, 0x12
        /*0152*/ 	.short	(.L_59 - .L_58)
	.align		4
.L_58:
        /*0154*/ 	.word	index@(build_kinetic_operator)
        /*0158*/ 	.word	0x00000028
.L_59:


//--------------------- .nv.compat                --------------------------
	.section	.nv.compat,"",@"SHT_CUDA_COMPAT_INFO"
	.align	4
        /*0000*/ 	.byte	0x02, 0x09, 0x00, 0x00, 0x02, 0x02, 0x01, 0x00, 0x02, 0x05, 0x05, 0x00, 0x03, 0x07, 0x01, 0x01
        /*0010*/ 	.byte	0x02, 0x03, 0x00, 0x00, 0x02, 0x06, 0x01, 0x00, 0x04, 0x0b, 0x08, 0x00, 0x01, 0x00, 0x00, 0x00
        /*0020*/ 	.byte	0x00, 0x00, 0x00, 0x00


//--------------------- .nv.info.compute_order_parameter --------------------------
	.section	.nv.info.compute_order_parameter,"",@"SHT_CUDA_INFO"
	.sectionflags	@""
	.align	4


	//----- nvinfo : EIATTR_CUDA_API_VERSION
	.align		4
        /*0000*/ 	.byte	0x04, 0x37
        /*0002*/ 	.short	(.L_61 - .L_60)
.L_60:
        /*0004*/ 	.word	0x00000082


	//----- nvinfo : EIATTR_KPARAM_INFO
	.align		4
.L_61:
        /*0008*/ 	.byte	0x04, 0x17
        /*000a*/ 	.short	(.L_63 - .L_62)
.L_62:
        /*000c*/ 	.word	0x00000000
        /*0010*/ 	.short	0x0002
        /*0012*/ 	.short	0x0010
        /*0014*/ 	.byte	0x00, 0xf0, 0x11, 0x00


	//----- nvinfo : EIATTR_KPARAM_INFO
	.align		4
.L_63:
        /*0018*/ 	.byte	0x04, 0x17
        /*001a*/ 	.short	(.L_65 - .L_64)
.L_64:
        /*001c*/ 	.word	0x00000000
        /*0020*/ 	.short	0x0001
        /*0022*/ 	.short	0x0008
        /*0024*/ 	.byte	0x00, 0xf5, 0x21, 0x00


	//----- nvinfo : EIATTR_KPARAM_INFO
	.align		4
.L_65:
        /*0028*/ 	.byte	0x04, 0x17
        /*002a*/ 	.short	(.L_67 - .L_66)
.L_66:
        /*002c*/ 	.word	0x00000000
        /*0030*/ 	.short	0x0000
        /*0032*/ 	.short	0x0000
        /*0034*/ 	.byte	0x00, 0xf5, 0x21, 0x00


	//----- nvinfo : EIATTR_SPARSE_MMA_MASK
	.align		4
.L_67:
        /*0038*/ 	.byte	0x03, 0x50
        /*003a*/ 	.short	0x0000


	//----- nvinfo : EIATTR_MAXREG_COUNT
	.align		4
        /*003c*/ 	.byte	0x03, 0x1b
        /*003e*/ 	.short	0x00ff


	//----- nvinfo : EIATTR_NUM_BARRIERS
	.align		4
        /*0040*/ 	.byte	0x02, 0x4c
        /*0042*/ 	.byte	0x01
	.zero		1


	//----- nvinfo : EIATTR_MERCURY_ISA_VERSION
	.align		4
        /*0044*/ 	.byte	0x03, 0x5f
        /*0046*/ 	.short	0x0101


	//----- nvinfo : EIATTR_VRC_CTA_INIT_COUNT
	.align		4
        /*0048*/ 	.byte	0x02, 0x4a
	.zero		1
	.zero		1


	//----- nvinfo : EIATTR_EXIT_INSTR_OFFSETS
	.align		4
        /*004c*/ 	.byte	0x04, 0x1c
        /*004e*/ 	.short	(.L_69 - .L_68)


	//   ....[0]....
.L_68:
        /*0050*/ 	.word	0x00000a90


	//   ....[1]....
        /*0054*/ 	.word	0x00000f40


	//----- nvinfo : EIATTR_CRS_STACK_SIZE
	.align		4
.L_69:
        /*0058*/ 	.byte	0x04, 0x1e
        /*005a*/ 	.short	(.L_71 - .L_70)
.L_70:
        /*005c*/ 	.word	0x00000000


	//----- nvinfo : EIATTR_CBANK_PARAM_SIZE
	.align		4
.L_71:
        /*0060*/ 	.byte	0x03, 0x19
        /*0062*/ 	.short	0x0014


	//----- nvinfo : EIATTR_PARAM_CBANK
	.align		4
        /*0064*/ 	.byte	0x04, 0x0a
        /*0066*/ 	.short	(.L_73 - .L_72)
	.align		4
.L_72:
        /*0068*/ 	.word	index@(.nv.constant0.compute_order_parameter)
        /*006c*/ 	.short	0x0380
        /*006e*/ 	.short	0x0014


	//----- nvinfo : EIATTR_SW_WAR
	.align		4
.L_73:
        /*0070*/ 	.byte	0x04, 0x36
        /*0072*/ 	.short	(.L_75 - .L_74)
.L_74:
        /*0074*/ 	.word	0x00000008
.L_75:


//--------------------- .nv.info.compute_phase_coherence --------------------------
	.section	.nv.info.compute_phase_coherence,"",@"SHT_CUDA_INFO"
	.sectionflags	@""
	.align	4


	//----- nvinfo : EIATTR_CUDA_API_VERSION
	.align		4
        /*0000*/ 	.byte	0x04, 0x37
        /*0002*/ 	.short	(.L_77 - .L_76)
.L_76:
        /*0004*/ 	.word	0x00000082


	//----- nvinfo : EIATTR_KPARAM_INFO
	.align		4
.L_77:
        /*0008*/ 	.byte	0x04, 0x17
        /*000a*/ 	.short	(.L_79 - .L_78)
.L_78:
        /*000c*/ 	.word	0x00000000
        /*0010*/ 	.short	0x0002
        /*0012*/ 	.short	0x0010
        /*0014*/ 	.byte	0x00, 0xf0, 0x11, 0x00


	//----- nvinfo : EIATTR_KPARAM_INFO
	.align		4
.L_79:
        /*0018*/ 	.byte	0x04, 0x17
        /*001a*/ 	.short	(.L_81 - .L_80)
.L_80:
        /*001c*/ 	.word	0x00000000
        /*0020*/ 	.short	0x0001
        /*0022*/ 	.short	0x0008
        /*0024*/ 	.byte	0x00, 0xf5, 0x21, 0x00


	//----- nvinfo : EIATTR_KPARAM_INFO
	.align		4
.L_81:
        /*0028*/ 	.byte	0x04, 0x17
        /*002a*/ 	.short	(.L_83 - .L_82)
.L_82:
        /*002c*/ 	.word	0x00000000
        /*0030*/ 	.short	0x0000
        /*0032*/ 	.short	0x0000
        /*0034*/ 	.byte	0x00, 0xf5, 0x21, 0x00


	//----- nvinfo : EIATTR_SPARSE_MMA_MASK
	.align		4
.L_83:
        /*0038*/ 	.byte	0x03, 0x50
        /*003a*/ 	.short	0x0000


	//----- nvinfo : EIATTR_MAXREG_COUNT
	.align		4
        /*003c*/ 	.byte	0x03, 0x1b
        /*003e*/ 	.short	0x00ff


	//----- nvinfo : EIATTR_MERCURY_ISA_VERSION
	.align		4
        /*0040*/ 	.byte	0x03, 0x5f
        /*0042*/ 	.short	0x0101


	//----- nvinfo : EIATTR_VRC_CTA_INIT_COUNT
	.align		4
        /*0044*/ 	.byte	0x02, 0x4a
	.zero		1
	.zero		1


	//----- nvinfo : EIATTR_EXIT_INSTR_OFFSETS
	.align		4
        /*0048*/ 	.byte	0x04, 0x1c
        /*004a*/ 	.short	(.L_85 - .L_84)


	//   ....[0]....
.L_84:
        /*004c*/ 	.word	0x000000c0


	//   ....[1]....
        /*0050*/ 	.word	0x000001d0


	//----- nvinfo : EIATTR_CBANK_PARAM_SIZE
	.align		4
.L_85:
        /*0054*/ 	.byte	0x03, 0x19
        /*0056*/ 	.short	0x0014


	//----- nvinfo : EIATTR_PARAM_CBANK
	.align		4
        /*0058*/ 	.byte	0x04, 0x0a
        /*005a*/ 	.short	(.L_87 - .L_86)
	.align		4
.L_86:
        /*005c*/ 	.word	index@(.nv.constant0.compute_phase_coherence)
        /*0060*/ 	.short	0x0380
        /*0062*/ 	.short	0x0014


	//----- nvinfo : EIATTR_SW_WAR
	.align		4
.L_87:
        /*0064*/ 	.byte	0x04, 0x36
        /*0066*/ 	.short	(.L_89 - .L_88)
.L_88:
        /*0068*/ 	.word	0x00000008
.L_89:


//--------------------- .nv.info.extract_phases   --------------------------
	.section	.nv.info.extract_phases,"",@"SHT_CUDA_INFO"
	.sectionflags	@""
	.align	4


	//----- nvinfo : EIATTR_CUDA_API_VERSION
	.align		4
        /*0000*/ 	.byte	0x04, 0x37
        /*0002*/ 	.short	(.L_91 - .L_90)
.L_90:
        /*0004*/ 	.word	0x00000082


	//----- nvinfo : EIATTR_KPARAM_INFO
	.align		4
.L_91:
        /*0008*/ 	.byte	0x04, 0x17
        /*000a*/ 	.short	(.L_93 - .L_92)
.L_92:
        /*000c*/ 	.word	0x00000000
        /*0010*/ 	.short	0x0002
        /*0012*/ 	.short	0x0010
        /*0014*/ 	.byte	0x00, 0xf0, 0x11, 0x00


	//----- nvinfo : EIATTR_KPARAM_INFO
	.align		4
.L_93:
        /*0018*/ 	.byte	0x04, 0x17
        /*001a*/ 	.short	(.L_95 - .L_94)
.L_94:
        /*001c*/ 	.word	0x00000000
        /*0020*/ 	.short	0x0001
        /*0022*/ 	.short	0x0008
        /*0024*/ 	.byte	0x00, 0xf5, 0x21, 0x00


	//----- nvinfo : EIATTR_KPARAM_INFO
	.align		4
.L_95:
        /*0028*/ 	.byte	0x04, 0x17
        /*002a*/ 	.short	(.L_97 - .L_96)
.L_96:
        /*002c*/ 	.word	0x00000000
        /*0030*/ 	.short	0x0000
        /*0032*/ 	.short	0x0000
        /*0034*/ 	.byte	0x00, 0xf5, 0x21, 0x00


	//----- nvinfo : EIATTR_SPARSE_MMA_MASK
	.align		4
.L_97:
        /*0038*/ 	.byte	0x03, 0x50
        /*003a*/ 	.short	0x0000


	//----- nvinfo : EIATTR_MAXREG_COUNT
	.align		4
        /*003c*/ 	.byte	0x03, 0x1b
        /*003e*/ 	.short	0x00ff


	//----- nvinfo : EIATTR_MERCURY_ISA_VERSION
	.align		4
        /*0040*/ 	.byte	0x03, 0x5f
        /*0042*/ 	.short	0x0101


	//----- nvinfo : EIATTR_VRC_CTA_INIT_COUNT
	.align		4
        /*0044*/ 	.byte	0x02, 0x4a
	.zero		1
	.zero		1


	//----- nvinfo : EIATTR_EXIT_INSTR_OFFSETS
	.align		4
        /*0048*/ 	.byte	0x04, 0x1c
        /*004a*/ 	.short	(.L_99 - .L_98)


	//   ....[0]....
.L_98:
        /*004c*/ 	.word	0x00000070


	//   ....[1]....
        /*0050*/ 	.word	0x00000820


	//----- nvinfo : EIATTR_CRS_STACK_SIZE
	.align		4
.L_99:
        /*0054*/ 	.byte	0x04, 0x1e
        /*0056*/ 	.short	(.L_101 - .L_100)
.L_100:
        /*0058*/ 	.word	0x00000000


	//----- nvinfo : EIATTR_CBANK_PARAM_SIZE
	.align		4
.L_101:
        /*005c*/ 	.byte	0x03, 0x19
        /*005e*/ 	.short	0x0014


	//----- nvinfo : EIATTR_PARAM_CBANK
	.align		4
        /*0060*/ 	.byte	0x04, 0x0a
        /*0062*/ 	.short	(.L_103 - .L_102)
	.align		4
.L_102:
        /*0064*/ 	.word	index@(.nv.constant0.extract_phases)
        /*0068*/ 	.short	0x0380
        /*006a*/ 	.short	0x0014


	//----- nvinfo : EIATTR_SW_WAR
	.align		4
.L_103:
        /*006c*/ 	.byte	0x04, 0x36
        /*006e*/ 	.short	(.L_105 - .L_104)
.L_104:
        /*0070*/ 	.word	0x00000008
.L_105:


//--------------------- .nv.info.rk4_step         --------------------------
	.section	.nv.info.rk4_step,"",@"SHT_CUDA_INFO"
	.sectionflags	@""
	.align	4


	//----- nvinfo : EIATTR_CUDA_API_VERSION
	.align		4
        /*0000*/ 	.byte	0x04, 0x37
        /*0002*/ 	.short	(.L_107 - .L_106)
.L_106:
        /*0004*/ 	.word	0x00000082


	//----- nvinfo : EIATTR_KPARAM_INFO
	.align		4
.L_107:
        /*0008*/ 	.byte	0x04, 0x17
        /*000a*/ 	.short	(.L_109 - .L_108)
.L_108:
        /*000c*/ 	.word	0x00000000
        /*0010*/ 	.short	0x0009
        /*0012*/ 	.short	0x0048
        /*0014*/ 	.byte	0x00, 0xf0, 0x21, 0x00


	//----- nvinfo : EIATTR_KPARAM_INFO
	.align		4
.L_109:
        /*0018*/ 	.byte	0x04, 0x17
        /*001a*/ 	.short	(.L_111 - .L_110)
.L_110:
        /*001c*/ 	.word	0x00000000
        /*0020*/ 	.short	0x0008
        /*0022*/ 	.short	0x0040
        /*0024*/ 	.byte	0x00, 0xf0, 0x21, 0x00


	//----- nvinfo : EIATTR_KPARAM_INFO
	.align		4
.L_111:
        /*0028*/ 	.byte	0x04, 0x17
        /*002a*/ 	.short	(.L_113 - .L_112)
.L_112:
        /*002c*/ 	.word	0x00000000
        /*0030*/ 	.short	0x0007
        /*0032*/ 	.short	0x0038
        /*0034*/ 	.byte	0x00, 0xf0, 0x11, 0x00


	//----- nvinfo : EIATTR_KPARAM_INFO
	.align		4
.L_113:
        /*0038*/ 	.byte	0x04, 0x17
        /*003a*/ 	.short	(.L_115 - .L_114)
.L_114:
        /*003c*/ 	.word	0x00000000
        /*0040*/ 	.short	0x0006
        /*0042*/ 	.short	0x0030
        /*0044*/ 	.byte	0x00, 0xf5, 0x21, 0x00


	//----- nvinfo : EIATTR_KPARAM_INFO
	.align		4
.L_115:
        /*0048*/ 	.byte	0x04, 0x17
        /*004a*/ 	.short	(.L_117 - .L_116)
.L_116:
        /*004c*/ 	.word	0x00000000
        /*0050*/ 	.short	0x0005
        /*0052*/ 	.short	0x0028
        /*0054*/ 	.byte	0x00, 0xf5, 0x21, 0x00


	//----- nvinfo : EIATTR_KPARAM_INFO
	.align		4
.L_117:
        /*0058*/ 	.byte	0x04, 0x17
        /*005a*/ 	.short	(.L_119 - .L_118)
.L_118:
        /*005c*/ 	.word	0x00000000
        /*0060*/ 	.short	0x0004
        /*0062*/ 	.short	0x0020
        /*0064*/ 	.byte	0x00, 0xf5, 0x21, 0x00


	//----- nvinfo : EIATTR_KPARAM_INFO
	.align		4
.L_119:
        /*0068*/ 	.byte	0x04, 0x17
        /*006a*/ 	.short	(.L_121 - .L_120)
.L_120:
        /*006c*/ 	.word	0x00000000
        /*0070*/ 	.short	0x0003
        /*0072*/ 	.short	0x0018
        /*0074*/ 	.byte	0x00, 0xf5, 0x21, 0x00


	//----- nvinfo : EIATTR_KPARAM_INFO
	.align		4
.L_121:
        /*0078*/ 	.byte	0x04, 0x17
        /*007a*/ 	.short	(.L_123 - .L_122)
.L_122:
        /*007c*/ 	.word	0x00000000
        /*0080*/ 	.short	0x0002
        /*0082*/ 	.short	0x0010
        /*0084*/ 	.byte	0x00, 0xf5, 0x21, 0x00


	//----- nvinfo : EIATTR_KPARAM_INFO
	.align		4
.L_123:
        /*0088*/ 	.byte	0x04, 0x17
        /*008a*/ 	.short	(.L_125 - .L_124)
.L_124:
        /*008c*/ 	.word	0x00000000
        /*0090*/ 	.short	0x0001
        /*0092*/ 	.short	0x0008
        /*0094*/ 	.byte	0x00, 0xf5, 0x21, 0x00


	//----- nvinfo : EIATTR_KPARAM_INFO
	.align		4
.L_125:
        /*0098*/ 	.byte	0x04, 0x17
        /*009a*/ 	.short	(.L_127 - .L_126)
.L_126:
        /*009c*/ 	.word	0x00000000
        /*00a0*/ 	.short	0x0000
        /*00a2*/ 	.short	0x0000
        /*00a4*/ 	.byte	0x00, 0xf5, 0x21, 0x00


	//----- nvinfo : EIATTR_SPARSE_MMA_MASK
	.align		4
.L_127:
        /*00a8*/ 	.byte	0x03, 0x50
        /*00aa*/ 	.short	0x0000


	//----- nvinfo : EIATTR_MAXREG_COUNT
	.align		4
        /*00ac*/ 	.byte	0x03, 0x1b
        /*00ae*/ 	.short	0x00ff


	//----- nvinfo : EIATTR_MERCURY_ISA_VERSION
	.align		4
        /*00b0*/ 	.byte	0x03, 0x5f
        /*00b2*/ 	.short	0x0101


	//----- nvinfo : EIATTR_VRC_CTA_INIT_COUNT
	.align		4
        /*00b4*/ 	.byte	0x02, 0x4a
	.zero		1
	.zero		1


	//----- nvinfo : EIATTR_EXIT_INSTR_OFFSETS
	.align		4
        /*00b8*/ 	.byte	0x04, 0x1c
        /*00ba*/ 	.short	(.L_129 - .L_128)


	//   ....[0]....
.L_128:
        /*00bc*/ 	.word	0x00000070


	//   ....[1]....
        /*00c0*/ 	.word	0x00000370


	//----- nvinfo : EIATTR_CRS_STACK_SIZE
	.align		4
.L_129:
        /*00c4*/ 	.byte	0x04, 0x1e
        /*00c6*/ 	.short	(.L_131 - .L_130)
.L_130:
        /*00c8*/ 	.word	0x00000000


	//----- nvinfo : EIATTR_CBANK_PARAM_SIZE
	.align		4
.L_131:
        /*00cc*/ 	.byte	0x03, 0x19
        /*00ce*/ 	.short	0x0050


	//----- nvinfo : EIATTR_PARAM_CBANK
	.align		4
        /*00d0*/ 	.byte	0x04, 0x0a
        /*00d2*/ 	.short	(.L_133 - .L_132)
	.align		4
.L_132:
        /*00d4*/ 	.word	index@(.nv.constant0.rk4_step)
        /*00d8*/ 	.short	0x0380
        /*00da*/ 	.short	0x0050


	//----- nvinfo : EIATTR_SW_WAR
	.align		4
.L_133:
        /*00dc*/ 	.byte	0x04, 0x36
        /*00de*/ 	.short	(.L_135 - .L_134)
.L_134:
        /*00e0*/ 	.word	0x00000008
.L_135:


//--------------------- .nv.info.hamiltonian_matvec --------------------------
	.section	.nv.info.hamiltonian_matvec,"",@"SHT_CUDA_INFO"
	.sectionflags	@""
	.align	4


	//----- nvinfo : EIATTR_CUDA_API_VERSION
	.align		4
        /*0000*/ 	.byte	0x04, 0x37
        /*0002*/ 	.short	(.L_137 - .L_136)
.L_136:
        /*0004*/ 	.word	0x00000082


	//----- nvinfo : EIATTR_KPARAM_INFO
	.align		4
.L_137:
        /*0008*/ 	.byte	0x04, 0x17
        /*000a*/ 	.short	(.L_139 - .L_138)
.L_138:
        /*000c*/ 	.word	0x00000000
        /*0010*/ 	.short	0x0003
        /*0012*/ 	.short	0x0018
        /*0014*/ 	.byte	0x00, 0xf0, 0x11, 0x00


	//----- nvinfo : EIATTR_KPARAM_INFO
	.align		4
.L_139:
        /*0018*/ 	.byte	0x04, 0x17
        /*001a*/ 	.short	(.L_141 - .L_140)
.L_140:
        /*001c*/ 	.word	0x00000000
        /*0020*/ 	.short	0x0002
        /*0022*/ 	.short	0x0010
        /*0024*/ 	.byte	0x00, 0xf5, 0x21, 0x00


	//----- nvinfo : EIATTR_KPARAM_INFO
	.align		4
.L_141:
        /*0028*/ 	.byte	0x04, 0x17
        /*002a*/ 	.short	(.L_143 - .L_142)
.L_142:
        /*002c*/ 	.word	0x00000000
        /*0030*/ 	.short	0x0001
        /*0032*/ 	.short	0x0008
        /*0034*/ 	.byte	0x00, 0xf5, 0x21, 0x00


	//----- nvinfo : EIATTR_KPARAM_INFO
	.align		4
.L_143:
        /*0038*/ 	.byte	0x04, 0x17
        /*003a*/ 	.short	(.L_145 - .L_144)
.L_144:
        /*003c*/ 	.word	0x00000000
        /*0040*/ 	.short	0x0000
        /*0042*/ 	.short	0x0000
        /*0044*/ 	.byte	0x00, 0xf5, 0x21, 0x00


	//----- nvinfo : EIATTR_SPARSE_MMA_MASK
	.align		4
.L_145:
        /*0048*/ 	.byte	0x03, 0x50
        /*004a*/ 	.short	0x0000


	//----- nvinfo : EIATTR_MAXREG_COUNT
	.align		4
        /*004c*/ 	.byte	0x03, 0x1b
        /*004e*/ 	.short	0x00ff


	//----- nvinfo : EIATTR_MERCURY_ISA_VERSION
	.align		4
        /*0050*/ 	.byte	0x03, 0x5f
        /*0052*/ 	.short	0x0101


	//----- nvinfo : EIATTR_VRC_CTA_INIT_COUNT
	.align		4
        /*0054*/ 	.byte	0x02, 0x4a
	.zero		1
	.zero		1


	//----- nvinfo : EIATTR_EXIT_INSTR_OFFSETS
	.align		4
        /*0058*/ 	.byte	0x04, 0x1c
        /*005a*/ 	.short	(.L_147 - .L_146)


	//   ....[0]....
.L_146:
        /*005c*/ 	.word	0x00000070


	//   ....[1]....
        /*0060*/ 	.word	0x00000c90


	//----- nvinfo : EIATTR_CBANK_PARAM_SIZE
	.align		4
.L_147:
        /*0064*/ 	.byte	0x03, 0x19
        /*0066*/ 	.short	0x001c


	//----- nvinfo : EIATTR_PARAM_CBANK
	.align		4
        /*0068*/ 	.byte	0x04, 0x0a
        /*006a*/ 	.short	(.L_149 - .L_148)
	.align		4
.L_148:
        /*006c*/ 	.word	index@(.nv.constant0.hamiltonian_matvec)
        /*0070*/ 	.short	0x0380
        /*0072*/ 	.short	0x001c


	//----- nvinfo : EIATTR_SW_WAR
	.align		4
.L_149:
        /*0074*/ 	.byte	0x04, 0x36
        /*0076*/ 	.short	(.L_151 - .L_150)
.L_150:
        /*0078*/ 	.word	0x00000008
.L_151:


//--------------------- .nv.info.build_potential_operator --------------------------
	.section	.nv.info.build_potential_operator,"",@"SHT_CUDA_INFO"
	.sectionflags	@""
	.align	4


	//----- nvinfo : EIATTR_CUDA_API_VERSION
	.align		4
        /*0000*/ 	.byte	0x04, 0x37
        /*0002*/ 	.short	(.L_153 - .L_152)
.L_152:
        /*0004*/ 	.word	0x00000082


	//----- nvinfo : EIATTR_KPARAM_INFO
	.align		4
.L_153:
        /*0008*/ 	.byte	0x04, 0x17
        /*000a*/ 	.short	(.L_155 - .L_154)
.L_154:
        /*000c*/ 	.word	0x00000000
        /*0010*/ 	.short	0x0006
        /*0012*/ 	.short	0x0030
        /*0014*/ 	.byte	0x00, 0xf0, 0x21, 0x00


	//----- nvinfo : EIATTR_KPARAM_INFO
	.align		4
.L_155:
        /*0018*/ 	.byte	0x04, 0x17
        /*001a*/ 	.short	(.L_157 - .L_156)
.L_156:
        /*001c*/ 	.word	0x00000000
        /*0020*/ 	.short	0x0005
        /*0022*/ 	.short	0x0028
        /*0024*/ 	.byte	0x00, 0xf0, 0x21, 0x00


	//----- nvinfo : EIATTR_KPARAM_INFO
	.align		4
.L_157:
        /*0028*/ 	.byte	0x04, 0x17
        /*002a*/ 	.short	(.L_159 - .L_158)
.L_158:
        /*002c*/ 	.word	0x00000000
        /*0030*/ 	.short	0x0004
        /*0032*/ 	.short	0x0020
        /*0034*/ 	.byte	0x00, 0xf0, 0x21, 0x00


	//----- nvinfo : EIATTR_KPARAM_INFO
	.align		4
.L_159:
        /*0038*/ 	.byte	0x04, 0x17
        /*003a*/ 	.short	(.L_161 - .L_160)
.L_160:
        /*003c*/ 	.word	0x00000000
        /*0040*/ 	.short	0x0003
        /*0042*/ 	.short	0x0018
        /*0044*/ 	.byte	0x00, 0xf0, 0x21, 0x00


	//----- nvinfo : EIATTR_KPARAM_INFO
	.align		4
.L_161:
        /*0048*/ 	.byte	0x04, 0x17
        /*004a*/ 	.short	(.L_163 - .L_162)
.L_162:
        /*004c*/ 	.word	0x00000000
        /*0050*/ 	.short	0x0002
        /*0052*/ 	.short	0x0010
        /*0054*/ 	.byte	0x00, 0xf0, 0x11, 0x00


	//----- nvinfo : EIATTR_KPARAM_INFO
	.align		4
.L_163:
        /*0058*/ 	.byte	0x04, 0x17
        /*005a*/ 	.short	(.L_165 - .L_164)
.L_164:
        /*005c*/ 	.word	0x00000000
        /*0060*/ 	.short	0x0001
        /*0062*/ 	.short	0x0008
        /*0064*/ 	.byte	0x00, 0xf5, 0x21, 0x00


	//----- nvinfo : EIATTR_KPARAM_INFO
	.align		4
.L_165:
        /*0068*/ 	.byte	0x04, 0x17
        /*006a*/ 	.short	(.L_167 - .L_166)
.L_166:
        /*006c*/ 	.word	0x00000000
        /*0070*/ 	.short	0x0000
        /*0072*/ 	.short	0x0000
        /*0074*/ 	.byte	0x00, 0xf5, 0x21, 0x00


	//----- nvinfo : EIATTR_SPARSE_MMA_MASK
	.align		4
.L_167:
        /*0078*/ 	.byte	0x03, 0x50
        /*007a*/ 	.short	0x0000


	//----- nvinfo : EIATTR_MAXREG_COUNT
	.align		4
        /*007c*/ 	.byte	0x03, 0x1b
        /*007e*/ 	.short	0x00ff


	//----- nvinfo : EIATTR_MERCURY_ISA_VERSION
	.align		4
        /*0080*/ 	.byte	0x03, 0x5f
        /*0082*/ 	.short	0x0101


	//----- nvinfo : EIATTR_VRC_CTA_INIT_COUNT
	.align		4
        /*0084*/ 	.byte	0x02, 0x4a
	.zero		1
	.zero		1


	//----- nvinfo : EIATTR_EXIT_INSTR_OFFSETS
	.align		4
        /*0088*/ 	.byte	0x04, 0x1c
        /*008a*/ 	.short	(.L_169 - .L_168)


	//   ....[0]....
.L_168:
        /*008c*/ 	.word	0x000000d0


	//   ....[1]....
        /*0090*/ 	.word	0x000003c0


	//   ....[2]....
        /*0094*/ 	.word	0x000006c0


	//----- nvinfo : EIATTR_CRS_STACK_SIZE
	.align		4
.L_169:
        /*0098*/ 	.byte	0x04, 0x1e
        /*009a*/ 	.short	(.L_171 - .L_170)
.L_170:
        /*009c*/ 	.word	0x00000000


	//----- nvinfo : EIATTR_CBANK_PARAM_SIZE
	.align		4
.L_171:
        /*00a0*/ 	.byte	0x03, 0x19
        /*00a2*/ 	.short	0x0038


	//----- nvinfo : EIATTR_PARAM_CBANK
	.align		4
        /*00a4*/ 	.byte	0x04, 0x0a
        /*00a6*/ 	.short	(.L_173 - .L_172)
	.align		4
.L_172:
        /*00a8*/ 	.word	index@(.nv.constant0.build_potential_operator)
        /*00ac*/ 	.short	0x0380
        /*00ae*/ 	.short	0x0038


	//----- nvinfo : EIATTR_SW_WAR
	.align		4
.L_173:
        /*00b0*/ 	.byte	0x04, 0x36
        /*00b2*/ 	.short	(.L_175 - .L_174)
.L_174:
        /*00b4*/ 	.word	0x00000008
.L_175:


//--------------------- .nv.info.build_kinetic_operator --------------------------
	.section	.nv.info.build_kinetic_operator,"",@"SHT_CUDA_INFO"
	.sectionflags	@""
	.align	4


	//----- nvinfo : EIATTR_CUDA_API_VERSION
	.align		4
        /*0000*/ 	.byte	0x04, 0x37
        /*0002*/ 	.short	(.L_177 - .L_176)
.L_176:
        /*0004*/ 	.word	0x00000082


	//----- nvinfo : EIATTR_KPARAM_INFO
	.align		4
.L_177:
        /*0008*/ 	.byte	0x04, 0x17
        /*000a*/ 	.short	(.L_179 - .L_178)
.L_178:
        /*000c*/ 	.word	0x00000000
        /*0010*/ 	.short	0x0004
        /*0012*/ 	.short	0x0020
        /*0014*/ 	.byte	0x00, 0xf0, 0x21, 0x00


	//----- nvinfo : EIATTR_KPARAM_INFO
	.align		4
.L_179:
        /*0018*/ 	.byte	0x04, 0x17
        /*001a*/ 	.short	(.L_181 - .L_180)
.L_180:
        /*001c*/ 	.word	0x00000000
        /*0020*/ 	.short	0x0003
        /*0022*/ 	.short	0x0018
        /*0024*/ 	.byte	0x00, 0xf0, 0x21, 0x00


	//----- nvinfo : EIATTR_KPARAM_INFO
	.align		4
.L_181:
        /*0028*/ 	.byte	0x04, 0x17
        /*002a*/ 	.short	(.L_183 - .L_182)
.L_182:
        /*002c*/ 	.word	0x00000000
        /*0030*/ 	.short	0x0002
        /*0032*/ 	.short	0x0010
        /*0034*/ 	.byte	0x00, 0xf0, 0x11, 0x00


	//----- nvinfo : EIATTR_KPARAM_INFO
	.align		4
.L_183:
        /*0038*/ 	.byte	0x04, 0x17
        /*003a*/ 	.short	(.L_185 - .L_184)
.L_184:
        /*003c*/ 	.word	0x00000000
        /*0040*/ 	.short	0x0001
        /*0042*/ 	.short	0x0008
        /*0044*/ 	.byte	0x00, 0xf5, 0x21, 0x00


	//----- nvinfo : EIATTR_KPARAM_INFO
	.align		4
.L_185:
        /*0048*/ 	.byte	0x04, 0x17
        /*004a*/ 	.short	(.L_187 - .L_186)
.L_186:
        /*004c*/ 	.word	0x00000000
        /*0050*/ 	.short	0x0000
        /*0052*/ 	.short	0x0000
        /*0054*/ 	.byte	0x00, 0xf5, 0x21, 0x00


	//----- nvinfo : EIATTR_SPARSE_MMA_MASK
	.align		4
.L_187:
        /*0058*/ 	.byte	0x03, 0x50
        /*005a*/ 	.short	0x0000


	//----- nvinfo : EIATTR_MAXREG_COUNT
	.align		4
        /*005c*/ 	.byte	0x03, 0x1b
        /*005e*/ 	.short	0x00ff


	//----- nvinfo : EIATTR_MERCURY_ISA_VERSION
	.align		4
        /*0060*/ 	.byte	0x03, 0x5f
        /*0062*/ 	.short	0x0101


	//----- nvinfo : EIATTR_VRC_CTA_INIT_COUNT
	.align		4
        /*0064*/ 	.byte	0x02, 0x4a
	.zero		1
	.zero		1


	//----- nvinfo : EIATTR_EXIT_INSTR_OFFSETS
	.align		4
        /*0068*/ 	.byte	0x04, 0x1c
        /*006a*/ 	.short	(.L_189 - .L_188)


	//   ....[0]....
.L_188:
        /*006c*/ 	.word	0x000000e0


	//   ....[1]....
        /*0070*/ 	.word	0x00000520


	//----- nvinfo : EIATTR_CRS_STACK_SIZE
	.align		4
.L_189:
        /*0074*/ 	.byte	0x04, 0x1e
        /*0076*/ 	.short	(.L_191 - .L_190)
.L_190:
        /*0078*/ 	.word	0x00000000


	//----- nvinfo : EIATTR_CBANK_PARAM_SIZE
	.align		4
.L_191:
        /*007c*/ 	.byte	0x03, 0x19
        /*007e*/ 	.short	0x0028


	//----- nvinfo : EIATTR_PARAM_CBANK
	.align		4
        /*0080*/ 	.byte	0x04, 0x0a
        /*0082*/ 	.short	(.L_193 - .L_192)
	.align		4
.L_192:
        /*0084*/ 	.word	index@(.nv.constant0.build_kinetic_operator)
        /*0088*/ 	.short	0x0380
        /*008a*/ 	.short	0x0028


	//----- nvinfo : EIATTR_SW_WAR
	.align		4
.L_193:
        /*008c*/ 	.byte	0x04, 0x36
        /*008e*/ 	.short	(.L_195 - .L_194)
.L_194:
        /*0090*/ 	.word	0x00000008
.L_195:


//--------------------- .nv.callgraph             --------------------------
	.section	.nv.callgraph,"",@"SHT_CUDA_CALLGRAPH"
	.align	4
	.sectionentsize	8
	.align		4
        /*0000*/ 	.word	0x00000000
	.align		4
        /*0004*/ 	.word	0xffffffff
	.align		4
        /*0008*/ 	.word	0x00000000
	.align		4
        /*000c*/ 	.word	0xfffffffe
	.align		4
        /*0010*/ 	.word	0x00000000
	.align		4
        /*0014*/ 	.word	0xfffffffd
	.align		4
        /*0018*/ 	.word	0x00000000
	.align		4
        /*001c*/ 	.word	0xfffffffc


//--------------------- .nv.constant4             --------------------------
	.section	.nv.constant4,"a",@progbits
	.align	8
	.align		8
.nv.constant4:
        /*0000*/ 	.dword	__cudart_i2opi_d
	.align		8
        /*0008*/ 	.dword	__cudart_sin_cos_coeffs


//--------------------- .text.compute_order_parameter --------------------------
	.section	.text.compute_order_parameter,"ax",@progbits
	.align	128
        .global         compute_order_parameter
        .type           compute_order_parameter,@function
        .size           compute_order_parameter,(.L_x_80 - compute_order_parameter)
        .other          compute_order_parameter,@"STO_CUDA_ENTRY STV_DEFAULT"
compute_order_parameter:
.text.compute_order_parameter:
[----:B------:R-:W0:Y:S01]  /*0000*/  LDC R1, c[0x0][0x37c] ;  /* 0x0000df00ff017b82 */ /* 0x000e220000000800 */
[----:B------:R-:W1:Y:S07]  /*0010*/  S2R R16, SR_TID.X ;  /* 0x0000000000107919 */ /* 0x000e6e0000002100 */
[----:B------:R-:W1:Y:S01]  /*0020*/  S2UR UR7, SR_CTAID.X ;  /* 0x00000000000779c3 */ /* 0x000e620000002500 */
[----:B------:R-:W2:Y:S01]  /*0030*/  LDCU UR10, c[0x0][0x390] ;  /* 0x00007200ff0a77ac */ /* 0x000ea20008000800 */
[----:B------:R-:W-:Y:S01]  /*0040*/  BSSY.RECONVERGENT B0, `(.L_x_0) ;  /* 0x000008d000007945 */ /* 0x000fe20003800200 */
[----:B0-----:R-:W-:Y:S01]  /*0050*/  VIADD R1, R1, 0xffffffd8 ;  /* 0xffffffd801017836 */ /* 0x001fe20000000000 */
[----:B------:R-:W-:Y:S01]  /*0060*/  UMOV UR4, 0x400 ;  /* 0x0000040000047882 */ /* 0x000fe20000000000 */
[----:B------:R-:W0:Y:S03]  /*0070*/  LDCU.64 UR8, c[0x0][0x358] ;  /* 0x00006b00ff0877ac */ /* 0x000e260008000a00 */
[----:B------:R-:W1:Y:S01]  /*0080*/  LDC R3, c[0x0][0x360] ;  /* 0x0000d800ff037b82 */ /* 0x000e620000000800 */
[----:B------:R-:W-:-:S07]  /*0090*/  UIADD3 UR5, UPT, UPT, UR4, 0x800, URZ ;  /* 0x0000080004057890 */ /* 0x000fce000fffe0ff */
[----:B------:R-:W3:Y:S01]  /*00a0*/  S2UR UR6, SR_CgaCtaId ;  /* 0x00000000000679c3 */ /* 0x000ee20000008800 */
[----:B-1----:R-:W-:-:S05]  /*00b0*/  IMAD R5, R3, UR7, R16 ;  /* 0x0000000703057c24 */ /* 0x002fca000f8e0210 */
[----:B--2---:R-:W-:Y:S01]  /*00c0*/  ISETP.GE.U32.AND P0, PT, R5, UR10, PT ;  /* 0x0000000a05007c0c */ /* 0x004fe2000bf06070 */
[----:B---3--:R-:W-:Y:S02]  /*00d0*/  ULEA UR4, UR6, UR4, 0x18 ;  /* 0x0000000406047291 */ /* 0x008fe4000f8ec0ff */
[----:B------:R-:W-:-:S04]  /*00e0*/  ULEA UR5, UR6, UR5, 0x18 ;  /* 0x0000000506057291 */ /* 0x000fc8000f8ec0ff */
[C---:B------:R-:W-:Y:S02]  /*00f0*/  LEA R2, R16.reuse, UR4, 0x3 ;  /* 0x0000000410027c11 */ /* 0x040fe4000f8e18ff */
[----:B------:R-:W-:-:S04]  /*0100*/  LEA R0, R16, UR5, 0x3 ;  /* 0x0000000510007c11 */ /* 0x000fc8000f8e18ff */
[----:B0-----:R-:W-:Y:S05]  /*0110*/  @P0 BRA `(.L_x_1) ;  /* 0x0000000400f40947 */ /* 0x001fea0003800000 */
[----:B------:R-:W0:Y:S02]  /*0120*/  LDC.64 R18, c[0x0][0x380] ;  /* 0x0000e000ff127b82 */ /* 0x000e240000000a00 */
[----:B0-----:R-:W-:-:S06]  /*0130*/  IMAD.WIDE.U32 R18, R5, 0x8, R18 ;  /* 0x0000000805127825 */ /* 0x001fcc00078e0012 */
[----:B------:R-:W2:Y:S01]  /*0140*/  LDG.E.64 R18, desc[UR8][R18.64] ;  /* 0x0000000812127981 */ /* 0x000ea2000c1e1b00 */
[----:B------:R-:W-:Y:S01]  /*0150*/  BSSY.RECONVERGENT B1, `(.L_x_2) ;  /* 0x000001f000017945 */ /* 0x000fe20003800200 */
[----:B--2---:R-:W-:-:S14]  /*0160*/  DSETP.NEU.AND P0, PT, |R18|, +INF , PT ;  /* 0x7ff000001200742a */ /* 0x004fdc0003f0d200 */
[----:B------:R-:W-:Y:S01]  /*0170*/  @!P0 DMUL R20, RZ, R18 ;  /* 0x00000012ff148228 */ /* 0x000fe20000000000 */
[----:B------:R-:W-:Y:S01]  /*0180*/  @!P0 IMAD.MOV.U32 R17, RZ, RZ, 0x1 ;  /* 0x00000001ff118424 */ /* 0x000fe200078e00ff */
[----:B------:R-:W-:Y:S09]  /*0190*/  @!P0 BRA `(.L_x_3) ;  /* 0x0000000000688947 */ /* 0x000ff20003800000 */
[----:B------:R-:W-:Y:S01]  /*01a0*/  UMOV UR4, 0x6dc9c883 ;  /* 0x6dc9c88300047882 */ /* 0x000fe20000000000 */
[----:B------:R-:W-:Y:S01]  /*01b0*/  UMOV UR5, 0x3fe45f30 ;  /* 0x3fe45f3000057882 */ /* 0x000fe20000000000 */
[C---:B------:R-:W-:Y:S01]  /*01c0*/  DSETP.GE.AND P0, PT, |R18|.reuse, 2.14748364800000000000e+09, PT ;  /* 0x41e000001200742a */ /* 0x040fe20003f06200 */
[----:B------:R-:W-:Y:S01]  /*01d0*/  BSSY.RECONVERGENT B2, `(.L_x_4) ;  /* 0x0000015000027945 */ /* 0x000fe20003800200 */
[----:B------:R-:W-:Y:S01]  /*01e0*/  DMUL R4, R18, UR4 ;  /* 0x0000000412047c28 */ /* 0x000fe20008000000 */
[----:B------:R-:W-:Y:S01]  /*01f0*/  UMOV UR4, 0x54442d18 ;  /* 0x54442d1800047882 */ /* 0x000fe20000000000 */
[----:B------:R-:W-:-:S08]  /*0200*/  UMOV UR5, 0x3ff921fb ;  /* 0x3ff921fb00057882 */ /* 0x000fd00000000000 */
[----:B------:R-:W0:Y:S08]  /*0210*/  F2I.F64 R4, R4 ;  /* 0x0000000400047311 */ /* 0x000e300000301100 */
[----:B0-----:R-:W0:Y:S02]  /*0220*/  I2F.F64 R20, R4 ;  /* 0x0000000400147312 */ /* 0x001e240000201c00 */
[----:B0-----:R-:W-:Y:S01]  /*0230*/  DFMA R6, R20, -UR4, R18 ;  /* 0x8000000414067c2b */ /* 0x001fe20008000012 */
[----:B------:R-:W-:Y:S01]  /*0240*/  UMOV UR4, 0x33145c00 ;  /* 0x33145c0000047882 */ /* 0x000fe20000000000 */
[----:B------:R-:W-:-:S06]  /*0250*/  UMOV UR5, 0x3c91a626 ;  /* 0x3c91a62600057882 */ /* 0x000fcc0000000000 */
[----:B------:R-:W-:Y:S01]  /*0260*/  DFMA R6, R20, -UR4, R6 ;  /* 0x8000000414067c2b */ /* 0x000fe20008000006 */
[----:B------:R-:W-:Y:S01]  /*0270*/  UMOV UR4, 0x252049c0 ;  /* 0x252049c000047882 */ /* 0x000fe20000000000 */
[----:B------:R-:W-:-:S06]  /*0280*/  UMOV UR5, 0x397b839a ;  /* 0x397b839a00057882 */ /* 0x000fcc0000000000 */
[----:B------:R-:W-:Y:S01]  /*0290*/  DFMA R20, R20, -UR4, R6 ;  /* 0x8000000414147c2b */ /* 0x000fe20008000006 */
[----:B------:R-:W-:Y:S10]  /*02a0*/  @!P0 BRA `(.L_x_5) ;  /* 0x00000000001c8947 */ /* 0x000ff40003800000 */
[----:B------:R-:W-:Y:S01]  /*02b0*/  IMAD.MOV.U32 R14, RZ, RZ, R18 ;  /* 0x000000ffff0e7224 */ /* 0x000fe200078e0012 */
[----:B------:R-:W-:Y:S01]  /*02c0*/  MOV R4, 0x2f0 ;  /* 0x000002f000047802 */ /* 0x000fe20000000f00 */
[----:B------:R-:W-:-:S07]  /*02d0*/  IMAD.MOV.U32 R5, RZ, RZ, R19 ;  /* 0x000000ffff057224 */ /* 0x000fce00078e0013 */
[----:B------:R-:W-:Y:S05]  /*02e0*/  CALL.REL.NOINC `($compute_order_parameter$__internal_trig_reduction_slowpathd) ;  /* 0x0000001400387944 */ /* 0x000fea0003c00000 */
[----:B------:R-:W-:Y:S02]  /*02f0*/  IMAD.MOV.U32 R4, RZ, RZ, R7 ;  /* 0x000000ffff047224 */ /* 0x000fe400078e0007 */
[----:B------:R-:W-:Y:S02]  /*0300*/  IMAD.MOV.U32 R20, RZ, RZ, R14 ;  /* 0x000000ffff147224 */ /* 0x000fe400078e000e */
[----:B------:R-:W-:-:S07]  /*0310*/  IMAD.MOV.U32 R21, RZ, RZ, R15 ;  /* 0x000000ffff157224 */ /* 0x000fce00078e000f */
.L_x_5:
[----:B------:R-:W-:Y:S05]  /*0320*/  BSYNC.RECONVERGENT B2 ;  /* 0x0000000000027941 */ /* 0x000fea0003800200 */
.L_x_4:
[----:B------:R-:W-:-:S07]  /*0330*/  VIADD R17, R4, 0x1 ;  /* 0x0000000104117836 */ /* 0x000fce0000000000 */
.L_x_3:
[----:B------:R-:W-:Y:S05]  /*0340*/  BSYNC.RECONVERGENT B1 ;  /* 0x0000000000017941 */ /* 0x000fea0003800200 */
.L_x_2:
[----:B------:R-:W0:Y:S01]  /*0350*/  LDCU.64 UR4, c[0x4][0x8] ;  /* 0x01000100ff0477ac */ /* 0x000e220008000a00 */
[----:B------:R-:W-:-:S05]  /*0360*/  IMAD.SHL.U32 R4, R17, 0x40, RZ ;  /* 0x0000004011047824 */ /* 0x000fca00078e00ff */
[----:B------:R-:W-:-:S04]  /*0370*/  LOP3.LUT R4, R4, 0x40, RZ, 0xc0, !PT ;  /* 0x0000004004047812 */ /* 0x000fc800078ec0ff */
[----:B0-----:R-:W-:-:S05]  /*0380*/  IADD3 R26, P0, PT, R4, UR4, RZ ;  /* 0x00000004041a7c10 */ /* 0x001fca000ff1e0ff */
[----:B------:R-:W-:-:S05]  /*0390*/  IMAD.X R27, RZ, RZ, UR5, P0 ;  /* 0x00000005ff1b7e24 */ /* 0x000fca00080e06ff */
[----:B------:R-:W2:Y:S04]  /*03a0*/  LDG.E.128.CONSTANT R4, desc[UR8][R26.64] ;  /* 0x000000081a047981 */ /* 0x000ea8000c1e9d00 */
[----:B------:R-:W3:Y:S04]  /*03b0*/  LDG.E.128.CONSTANT R8, desc[UR8][R26.64+0x10] ;  /* 0x000010081a087981 */ /* 0x000ee8000c1e9d00 */
[----:B------:R-:W4:Y:S01]  /*03c0*/  LDG.E.128.CONSTANT R12, desc[UR8][R26.64+0x20] ;  /* 0x000020081a0c7981 */ /* 0x000f22000c1e9d00 */
[----:B------:R-:W-:Y:S01]  /*03d0*/  LOP3.LUT R22, R17, 0x1, RZ, 0xc0, !PT ;  /* 0x0000000111167812 */ /* 0x000fe200078ec0ff */
[----:B------:R-:W-:Y:S01]  /*03e0*/  IMAD.MOV.U32 R24, RZ, RZ, 0x20fd8164 ;  /* 0x20fd8164ff187424 */ /* 0x000fe200078e00ff */
[----:B------:R-:W-:Y:S01]  /*03f0*/  BSSY.RECONVERGENT B1, `(.L_x_6) ;  /* 0x0000030000017945 */ /* 0x000fe20003800200 */
[----:B------:R-:W-:Y:S01]  /*0400*/  IMAD.MOV.U32 R25, RZ, RZ, 0x3da8ff83 ;  /* 0x3da8ff83ff197424 */ /* 0x000fe200078e00ff */
[----:B------:R-:W-:Y:S01]  /*0410*/  ISETP.NE.U32.AND P0, PT, R22, 0x1, PT ;  /* 0x000000011600780c */ /* 0x000fe20003f05070 */
[----:B------:R-:W-:-:S03]  /*0420*/  DMUL R22, R20, R20 ;  /* 0x0000001414167228 */ /* 0x000fc60000000000 */
[----:B------:R-:W-:Y:S02]  /*0430*/  FSEL R24, R24, -8.06006814911005101289e+34, !P0 ;  /* 0xf9785eba18187808 */ /* 0x000fe40004000000 */
[----:B------:R-:W-:-:S06]  /*0440*/  FSEL R25, -R25, 0.11223486810922622681, !P0 ;  /* 0x3de5db6519197808 */ /* 0x000fcc0004000100 */
[----:B--2---:R-:W-:-:S08]  /*0450*/  DFMA R4, R22, R24, R4 ;  /* 0x000000181604722b */ /* 0x004fd00000000004 */
[----:B------:R-:W-:-:S08]  /*0460*/  DFMA R4, R22, R4, R6 ;  /* 0x000000041604722b */ /* 0x000fd00000000006 */
[----:B---3--:R-:W-:-:S08]  /*0470*/  DFMA R4, R22, R4, R8 ;  /* 0x000000041604722b */ /* 0x008fd00000000008 */
[----:B------:R-:W-:-:S08]  /*0480*/  DFMA R4, R22, R4, R10 ;  /* 0x000000041604722b */ /* 0x000fd0000000000a */
[----:B----4-:R-:W-:-:S08]  /*0490*/  DFMA R4, R22, R4, R12 ;  /* 0x000000041604722b */ /* 0x010fd0000000000c */
[----:B------:R-:W-:-:S08]  /*04a0*/  DFMA R4, R22, R4, R14 ;  /* 0x000000041604722b */ /* 0x000fd0000000000e */
[----:B------:R-:W-:Y:S02]  /*04b0*/  DFMA R20, R4, R20, R20 ;  /* 0x000000140414722b */ /* 0x000fe40000000014 */
[----:B------:R-:W-:-:S10]  /*04c0*/  DFMA R4, R22, R4, 1 ;  /* 0x3ff000001604742b */ /* 0x000fd40000000004 */
[----:B------:R-:W-:Y:S02]  /*04d0*/  FSEL R6, R4, R20, !P0 ;  /* 0x0000001404067208 */ /* 0x000fe40004000000 */
[----:B------:R-:W-:Y:S02]  /*04e0*/  FSEL R7, R5, R21, !P0 ;  /* 0x0000001505077208 */ /* 0x000fe40004000000 */
[----:B------:R-:W-:-:S04]  /*04f0*/  LOP3.LUT P0, RZ, R17, 0x2, RZ, 0xc0, !PT ;  /* 0x0000000211ff7812 */ /* 0x000fc8000780c0ff */
[----:B------:R-:W-:-:S10]  /*0500*/  DADD R4, RZ, -R6 ;  /* 0x00000000ff047229 */ /* 0x000fd40000000806 */
[----:B------:R-:W-:Y:S02]  /*0510*/  FSEL R4, R6, R4, !P0 ;  /* 0x0000000406047208 */ /* 0x000fe40004000000 */
[----:B------:R-:W-:Y:S01]  /*0520*/  FSEL R5, R7, R5, !P0 ;  /* 0x0000000507057208 */ /* 0x000fe20004000000 */
[----:B------:R-:W-:-:S04]  /*0530*/  DSETP.NEU.AND P0, PT, |R18|, +INF , PT ;  /* 0x7ff000001200742a */ /* 0x000fc80003f0d200 */
[----:B------:R0:W-:Y:S10]  /*0540*/  STS.64 [R2], R4 ;  /* 0x0000000402007388 */ /* 0x0001f40000000a00 */
[----:B------:R-:W-:Y:S01]  /*0550*/  @!P0 DMUL R20, RZ, R18 ;  /* 0x00000012ff148228 */ /* 0x000fe20000000000 */
[----:B------:R-:W-:Y:S01]  /*0560*/  @!P0 IMAD.MOV.U32 R17, RZ, RZ, RZ ;  /* 0x000000ffff118224 */ /* 0x000fe200078e00ff */
[----:B0-----:R-:W-:Y:S09]  /*0570*/  @!P0 BRA `(.L_x_7) ;  /* 0x00000000005c8947 */ /* 0x001ff20003800000 */
[----:B------:R-:W-:Y:S01]  /*0580*/  UMOV UR4, 0x6dc9c883 ;  /* 0x6dc9c88300047882 */ /* 0x000fe20000000000 */
[----:B------:R-:W-:Y:S01]  /*0590*/  UMOV UR5, 0x3fe45f30 ;  /* 0x3fe45f3000057882 */ /* 0x000fe20000000000 */
[C---:B------:R-:W-:Y:S02]  /*05a0*/  DSETP.GE.AND P0, PT, |R18|.reuse, 2.14748364800000000000e+09, PT ;  /* 0x41e000001200742a */ /* 0x040fe40003f06200 */
[----:B------:R-:W-:Y:S01]  /*05b0*/  DMUL R4, R18, UR4 ;  /* 0x0000000412047c28 */ /* 0x000fe20008000000 */
[----:B------:R-:W-:Y:S01]  /*05c0*/  UMOV UR4, 0x54442d18 ;  /* 0x54442d1800047882 */ /* 0x000fe20000000000 */
[----:B------:R-:W-:-:S04]  /*05d0*/  UMOV UR5, 0x3ff921fb ;  /* 0x3ff921fb00057882 */ /* 0x000fc80000000000 */
        /* <DEDUP_REMOVED lines=17> */
.L_x_7:
[----:B------:R-:W-:Y:S05]  /*06f0*/  BSYNC.RECONVERGENT B1 ;  /* 0x0000000000017941 */ /* 0x000fea0003800200 */
.L_x_6:
        /* <DEDUP_REMOVED lines=9> */
[----:B------:R-:W-:-:S02]  /*0790*/  IMAD.MOV.U32 R22, RZ, RZ, 0x20fd8164 ;  /* 0x20fd8164ff167424 */ /* 0x000fc400078e00ff */
        /* <DEDUP_REMOVED lines=18> */
[----:B------:R-:W-:-:S05]  /*08c0*/  FSEL R5, R7, R5, !P0 ;  /* 0x0000000507057208 */ /* 0x000fca0004000000 */
[----:B------:R1:W-:Y:S01]  /*08d0*/  STS.64 [R0], R4 ;  /* 0x0000000400007388 */ /* 0x0003e20000000a00 */
[----:B------:R-:W-:Y:S05]  /*08e0*/  BRA `(.L_x_8) ;  /* 0x0000000000087947 */ /* 0x000fea0003800000 */
.L_x_1:
[----:B------:R0:W-:Y:S04]  /*08f0*/  STS.64 [R2], RZ ;  /* 0x000000ff02007388 */ /* 0x0001e80000000a00 */
[----:B------:R0:W-:Y:S02]  /*0900*/  STS.64 [R0], RZ ;  /* 0x000000ff00007388 */ /* 0x0001e40000000a00 */
.L_x_8:
[----:B------:R-:W-:Y:S05]  /*0910*/  BSYNC.RECONVERGENT B0 ;  /* 0x0000000000007941 */ /* 0x000fea0003800200 */
.L_x_0:
[----:B------:R-:W-:Y:S01]  /*0920*/  BAR.SYNC.DEFER_BLOCKING 0x0 ;  /* 0x0000000000007b1d */ /* 0x000fe20000010000 */
[----:B------:R-:W-:-:S13]  /*0930*/  ISETP.GE.U32.AND P0, PT, R3, 0x2, PT ;  /* 0x000000020300780c */ /* 0x000fda0003f06070 */
[----:B------:R-:W-:Y:S05]  /*0940*/  @!P0 BRA `(.L_x_9) ;  /* 0x00000000004c8947 */ /* 0x000fea0003800000 */
.L_x_12:
[----:B------:R-:W-:Y:S01]  /*0950*/  SHF.R.U32.HI R13, RZ, 0x1, R3 ;  /* 0x00000001ff0d7819 */ /* 0x000fe20000011603 */
[----:B------:R-:W-:Y:S03]  /*0960*/  BSSY.RECONVERGENT B0, `(.L_x_10) ;  /* 0x000000d000007945 */ /* 0x000fe60003800200 */
[----:B------:R-:W-:-:S13]  /*0970*/  ISETP.GE.U32.AND P0, PT, R16, R13, PT ;  /* 0x0000000d1000720c */ /* 0x000fda0003f06070 */
[----:B--2---:R-:W-:Y:S05]  /*0980*/  @P0 BRA `(.L_x_11) ;  /* 0x0000000000280947 */ /* 0x004fea0003800000 */
[C---:B------:R-:W-:Y:S01]  /*0990*/  IMAD R10, R13.reuse, 0x8, R2 ;  /* 0x000000080d0a7824 */ /* 0x040fe200078e0202 */
[----:B------:R-:W-:Y:S01]  /*09a0*/  LDS.64 R6, [R2] ;  /* 0x0000000002067984 */ /* 0x000fe20000000a00 */
[----:B------:R-:W-:-:S03]  /*09b0*/  IMAD R11, R13, 0x8, R0 ;  /* 0x000000080d0b7824 */ /* 0x000fc600078e0200 */
[----:B-1----:R-:W1:Y:S02]  /*09c0*/  LDS.64 R4, [R10] ;  /* 0x000000000a047984 */ /* 0x002e640000000a00 */
[----:B-1----:R-:W-:-:S07]  /*09d0*/  DADD R4, R4, R6 ;  /* 0x0000000004047229 */ /* 0x002fce0000000006 */
[----:B------:R-:W-:Y:S04]  /*09e0*/  STS.64 [R2], R4 ;  /* 0x0000000402007388 */ /* 0x000fe80000000a00 */
[----:B------:R-:W-:Y:S04]  /*09f0*/  LDS.64 R6, [R11] ;  /* 0x000000000b067984 */ /* 0x000fe80000000a00 */
[----:B------:R-:W1:Y:S02]  /*0a00*/  LDS.64 R8, [R0] ;  /* 0x0000000000087984 */ /* 0x000e640000000a00 */
[----:B-1----:R-:W-:-:S07]  /*0a10*/  DADD R6, R6, R8 ;  /* 0x0000000006067229 */ /* 0x002fce0000000008 */
[----:B------:R2:W-:Y:S04]  /*0a20*/  STS.64 [R0], R6 ;  /* 0x0000000600007388 */ /* 0x0005e80000000a00 */
.L_x_11:
[----:B------:R-:W-:Y:S05]  /*0a30*/  BSYNC.RECONVERGENT B0 ;  /* 0x0000000000007941 */ /* 0x000fea0003800200 */
.L_x_10:
[----:B------:R-:W-:Y:S01]  /*0a40*/  BAR.SYNC.DEFER_BLOCKING 0x0 ;  /* 0x0000000000007b1d */ /* 0x000fe20000010000 */
[----:B------:R-:W-:Y:S01]  /*0a50*/  ISETP.GT.U32.AND P0, PT, R3, 0x3, PT ;  /* 0x000000030300780c */ /* 0x000fe20003f04070 */
[----:B------:R-:W-:-:S12]  /*0a60*/  IMAD.MOV.U32 R3, RZ, RZ, R13 ;  /* 0x000000ffff037224 */ /* 0x000fd800078e000d */
[----:B------:R-:W-:Y:S05]  /*0a70*/  @P0 BRA `(.L_x_12) ;  /* 0xfffffffc00b40947 */ /* 0x000fea000383ffff */
.L_x_9:
[----:B------:R-:W-:-:S13]  /*0a80*/  ISETP.NE.AND P0, PT, R16, RZ, PT ;  /* 0x000000ff1000720c */ /* 0x000fda0003f05270 */
[----:B------:R-:W-:Y:S05]  /*0a90*/  @P0 EXIT ;  /* 0x000000000000094d */ /* 0x000fea0003800000 */
[----:B------:R-:W2:Y:S01]  /*0aa0*/  LDCU UR4, c[0x0][0x390] ;  /* 0x00007200ff0477ac */ /* 0x000ea20008000800 */
[----:B------:R-:W3:Y:S01]  /*0ab0*/  S2UR UR5, SR_CgaCtaId ;  /* 0x00000000000579c3 */ /* 0x000ee20000008800 */
[----:B0-----:R-:W-:Y:S01]  /*0ac0*/  IMAD.MOV.U32 R2, RZ, RZ, 0x1 ;  /* 0x00000001ff027424 */ /* 0x001fe200078e00ff */
[----:B--2---:R-:W0:Y:S01]  /*0ad0*/  I2F.F64.U32 R6, UR4 ;  /* 0x0000000400067d12 */ /* 0x004e220008201800 */
[----:B------:R-:W-:Y:S02]  /*0ae0*/  UMOV UR4, 0x400 ;  /* 0x0000040000047882 */ /* 0x000fe40000000000 */
[----:B---3--:R-:W-:-:S05]  /*0af0*/  ULEA UR4, UR5, UR4, 0x18 ;  /* 0x0000000405047291 */ /* 0x008fca000f8ec0ff */
[----:B0-----:R-:W0:Y:S04]  /*0b00*/  MUFU.RCP64H R3, R7 ;  /* 0x0000000700037308 */ /* 0x001e280000001800 */
[----:B-1----:R-:W1:Y:S01]  /*0b10*/  LDS.64 R4, [UR4] ;  /* 0x00000004ff047984 */ /* 0x002e620008000a00 */
[----:B0-----:R-:W-:-:S08]  /*0b20*/  DFMA R8, -R6, R2, 1 ;  /* 0x3ff000000608742b */ /* 0x001fd00000000102 */
[----:B------:R-:W-:-:S08]  /*0b30*/  DFMA R8, R8, R8, R8 ;  /* 0x000000080808722b */ /* 0x000fd00000000008 */
[----:B------:R-:W-:-:S08]  /*0b40*/  DFMA R8, R2, R8, R2 ;  /* 0x000000080208722b */ /* 0x000fd00000000002 */
[----:B------:R-:W-:Y:S01]  /*0b50*/  DFMA R2, -R6, R8, 1 ;  /* 0x3ff000000602742b */ /* 0x000fe20000000108 */
[----:B-1----:R-:W-:-:S07]  /*0b60*/  FSETP.GEU.AND P1, PT, |R5|, 6.5827683646048100446e-37, PT ;  /* 0x036000000500780b */ /* 0x002fce0003f2e200 */
[----:B------:R-:W-:-:S08]  /*0b70*/  DFMA R2, R8, R2, R8 ;  /* 0x000000020802722b */ /* 0x000fd00000000008 */
[----:B------:R-:W-:-:S08]  /*0b80*/  DMUL R8, R4, R2 ;  /* 0x0000000204087228 */ /* 0x000fd00000000000 */
[----:B------:R-:W-:-:S08]  /*0b90*/  DFMA R10, -R6, R8, R4 ;  /* 0x00000008060a722b */ /* 0x000fd00000000104 */
[----:B------:R-:W-:-:S10]  /*0ba0*/  DFMA R2, R2, R10, R8 ;  /* 0x0000000a0202722b */ /* 0x000fd40000000008 */
[----:B------:R-:W-:-:S05]  /*0bb0*/  FFMA R0, RZ, R7, R3 ;  /* 0x00000007ff007223 */ /* 0x000fca0000000003 */
[----:B------:R-:W-:-:S13]  /*0bc0*/  FSETP.GT.AND P0, PT, |R0|, 1.469367938527859385e-39, PT ;  /* 0x001000000000780b */ /* 0x000fda0003f04200 */
[----:B------:R-:W-:Y:S05]  /*0bd0*/  @P0 BRA P1, `(.L_x_13) ;  /* 0x0000000000200947 */ /* 0x000fea0000800000 */
[----:B------:R-:W-:Y:S01]  /*0be0*/  IMAD.MOV.U32 R8, RZ, RZ, R4 ;  /* 0x000000ffff087224 */ /* 0x000fe200078e0004 */
[----:B------:R-:W-:Y:S01]  /*0bf0*/  MOV R0, 0xc40 ;  /* 0x00000c4000007802 */ /* 0x000fe20000000f00 */
[----:B------:R-:W-:Y:S02]  /*0c00*/  IMAD.MOV.U32 R9, RZ, RZ, R5 ;  /* 0x000000ffff097224 */ /* 0x000fe400078e0005 */
[----:B------:R-:W-:Y:S02]  /*0c10*/  IMAD.MOV.U32 R12, RZ, RZ, R6 ;  /* 0x000000ffff0c7224 */ /* 0x000fe400078e0006 */
[----:B------:R-:W-:-:S07]  /*0c20*/  IMAD.MOV.U32 R13, RZ, RZ, R7 ;  /* 0x000000ffff0d7224 */ /* 0x000fce00078e0007 */
[----:B------:R-:W-:Y:S05]  /*0c30*/  CALL.REL.NOINC `($__internal_0_$__cuda_sm20_div_rn_f64_full) ;  /* 0x0000000000c47944 */ /* 0x000fea0003c00000 */
[----:B------:R-:W-:Y:S02]  /*0c40*/  IMAD.MOV.U32 R2, RZ, RZ, R16 ;  /* 0x000000ffff027224 */ /* 0x000fe400078e0010 */
[----:B------:R-:W-:-:S07]  /*0c50*/  IMAD.MOV.U32 R3, RZ, RZ, R17 ;  /* 0x000000ffff037224 */ /* 0x000fce00078e0011 */
.L_x_13:
[----:B------:R-:W0:Y:S01]  /*0c60*/  S2UR UR5, SR_CgaCtaId ;  /* 0x00000000000579c3 */ /* 0x000e220000008800 */
[----:B------:R-:W1:Y:S01]  /*0c70*/  MUFU.RCP64H R5, R7 ;  /* 0x0000000700057308 */ /* 0x000e620000001800 */
[----:B------:R-:W-:Y:S01]  /*0c80*/  UMOV UR4, 0x400 ;  /* 0x0000040000047882 */ /* 0x000fe20000000000 */
[----:B------:R-:W-:-:S06]  /*0c90*/  IMAD.MOV.U32 R4, RZ, RZ, 0x1 ;  /* 0x00000001ff047424 */ /* 0x000fcc00078e00ff */
[----:B-1----:R-:W-:Y:S01]  /*0ca0*/  DFMA R10, -R6, R4, 1 ;  /* 0x3ff00000060a742b */ /* 0x002fe20000000104 */
[----:B0-----:R-:W-:-:S07]  /*0cb0*/  ULEA UR4, UR5, UR4, 0x18 ;  /* 0x0000000405047291 */ /* 0x001fce000f8ec0ff */
[----:B------:R-:W-:Y:S02]  /*0cc0*/  DFMA R10, R10, R10, R10 ;  /* 0x0000000a0a0a722b */ /* 0x000fe4000000000a */
[----:B------:R-:W0:Y:S06]  /*0cd0*/  LDS.64 R8, [UR4+0x800] ;  /* 0x00080004ff087984 */ /* 0x000e2c0008000a00 */
[----:B------:R-:W-:-:S08]  /*0ce0*/  DFMA R10, R4, R10, R4 ;  /* 0x0000000a040a722b */ /* 0x000fd00000000004 */
[----:B------:R-:W-:-:S08]  /*0cf0*/  DFMA R4, -R6, R10, 1 ;  /* 0x3ff000000604742b */ /* 0x000fd0000000010a */
[----:B------:R-:W-:-:S08]  /*0d00*/  DFMA R12, R10, R4, R10 ;  /* 0x000000040a0c722b */ /* 0x000fd0000000000a */
[----:B0-----:R-:W-:Y:S01]  /*0d10*/  DMUL R4, R12, R8 ;  /* 0x000000080c047228 */ /* 0x001fe20000000000 */
[----:B------:R-:W-:-:S07]  /*0d20*/  FSETP.GEU.AND P1, PT, |R9|, 6.5827683646048100446e-37, PT ;  /* 0x036000000900780b */ /* 0x000fce0003f2e200 */
[----:B------:R-:W-:-:S08]  /*0d30*/  DFMA R10, -R6, R4, R8 ;  /* 0x00000004060a722b */ /* 0x000fd00000000108 */
[----:B------:R-:W-:-:S10]  /*0d40*/  DFMA R4, R12, R10, R4 ;  /* 0x0000000a0c04722b */ /* 0x000fd40000000004 */
[----:B------:R-:W-:-:S05]  /*0d50*/  FFMA R0, RZ, R7, R5 ;  /* 0x00000007ff007223 */ /* 0x000fca0000000005 */
[----:B------:R-:W-:-:S13]  /*0d60*/  FSETP.GT.AND P0, PT, |R0|, 1.469367938527859385e-39, PT ;  /* 0x001000000000780b */ /* 0x000fda0003f04200 */
[----:B------:R-:W-:Y:S05]  /*0d70*/  @P0 BRA P1, `(.L_x_14) ;  /* 0x0000000000180947 */ /* 0x000fea0000800000 */
[----:B------:R-:W-:Y:S01]  /*0d80*/  IMAD.MOV.U32 R12, RZ, RZ, R6 ;  /* 0x000000ffff0c7224 */ /* 0x000fe200078e0006 */
[----:B------:R-:W-:Y:S01]  /*0d90*/  MOV R0, 0xdc0 ;  /* 0x00000dc000007802 */ /* 0x000fe20000000f00 */
[----:B------:R-:W-:-:S07]  /*0da0*/  IMAD.MOV.U32 R13, RZ, RZ, R7 ;  /* 0x000000ffff0d7224 */ /* 0x000fce00078e0007 */
[----:B------:R-:W-:Y:S05]  /*0db0*/  CALL.REL.NOINC `($__internal_0_$__cuda_sm20_div_rn_f64_full) ;  /* 0x0000000000647944 */ /* 0x000fea0003c00000 */
[----:B------:R-:W-:Y:S02]  /*0dc0*/  IMAD.MOV.U32 R4, RZ, RZ, R16 ;  /* 0x000000ffff047224 */ /* 0x000fe400078e0010 */
[----:B------:R-:W-:-:S07]  /*0dd0*/  IMAD.MOV.U32 R5, RZ, RZ, R17 ;  /* 0x000000ffff057224 */ /* 0x000fce00078e0011 */
.L_x_14:
[----:B------:R-:W-:Y:S01]  /*0de0*/  DMUL R4, R4, R4 ;  /* 0x0000000404047228 */ /* 0x000fe20000000000 */
[----:B------:R-:W-:Y:S02]  /*0df0*/  IMAD.MOV.U32 R6, RZ, RZ, 0x0 ;  /* 0x00000000ff067424 */ /* 0x000fe400078e00ff */
[----:B------:R-:W-:-:S05]  /*0e00*/  IMAD.MOV.U32 R7, RZ, RZ, 0x3fd80000 ;  /* 0x3fd80000ff077424 */ /* 0x000fca00078e00ff */
[----:B------:R-:W-:-:S06]  /*0e10*/  DFMA R8, R2, R2, R4 ;  /* 0x000000020208722b */ /* 0x000fcc0000000004 */
[----:B------:R-:W0:Y:S04]  /*0e20*/  MUFU.RSQ64H R3, R9 ;  /* 0x0000000900037308 */ /* 0x000e280000001c00 */
[----:B------:R-:W-:-:S05]  /*0e30*/  VIADD R2, R9, 0xfcb00000 ;  /* 0xfcb0000009027836 */ /* 0x000fca0000000000 */
[----:B------:R-:W-:Y:S01]  /*0e40*/  ISETP.GE.U32.AND P0, PT, R2, 0x7ca00000, PT ;  /* 0x7ca000000200780c */ /* 0x000fe20003f06070 */
[----:B0-----:R-:W-:-:S08]  /*0e50*/  DMUL R4, R2, R2 ;  /* 0x0000000202047228 */ /* 0x001fd00000000000 */
[----:B------:R-:W-:-:S08]  /*0e60*/  DFMA R4, R8, -R4, 1 ;  /* 0x3ff000000804742b */ /* 0x000fd00000000804 */
[----:B------:R-:W-:Y:S02]  /*0e70*/  DFMA R6, R4, R6, 0.5 ;  /* 0x3fe000000406742b */ /* 0x000fe40000000006 */
[----:B------:R-:W-:-:S08]  /*0e80*/  DMUL R4, R2, R4 ;  /* 0x0000000402047228 */ /* 0x000fd00000000000 */
[----:B------:R-:W-:-:S08]  /*0e90*/  DFMA R10, R6, R4, R2 ;  /* 0x00000004060a722b */ /* 0x000fd00000000002 */
[----:B------:R-:W-:Y:S02]  /*0ea0*/  DMUL R12, R8, R10 ;  /* 0x0000000a080c7228 */ /* 0x000fe40000000000 */
[----:B------:R-:W-:Y:S02]  /*0eb0*/  VIADD R7, R11, 0xfff00000 ;  /* 0xfff000000b077836 */ /* 0x000fe40000000000 */
[----:B------:R-:W-:-:S04]  /*0ec0*/  IMAD.MOV.U32 R6, RZ, RZ, R10 ;  /* 0x000000ffff067224 */ /* 0x000fc800078e000a */
[----:B------:R-:W-:-:S08]  /*0ed0*/  DFMA R14, R12, -R12, R8 ;  /* 0x8000000c0c0e722b */ /* 0x000fd00000000008 */
[----:B------:R-:W-:Y:S01]  /*0ee0*/  DFMA R4, R14, R6, R12 ;  /* 0x000000060e04722b */ /* 0x000fe2000000000c */
[----:B------:R-:W-:Y:S10]  /*0ef0*/  @!P0 BRA `(.L_x_15) ;  /* 0x0000000000088947 */ /* 0x000ff40003800000 */
[----:B------:R-:W-:-:S07]  /*0f00*/  MOV R0, 0xf20 ;  /* 0x00000f2000007802 */ /* 0x000fce0000000f00 */
[----:B------:R-:W-:Y:S05]  /*0f10*/  CALL.REL.NOINC `($__internal_1_$__cuda_sm20_dsqrt_rn_f64_mediumpath_v1) ;  /* 0x0000000400787944 */ /* 0x000fea0003c00000 */
.L_x_15:
[----:B------:R-:W0:Y:S02]  /*0f20*/  LDC.64 R2, c[0x0][0x388] ;  /* 0x0000e200ff027b82 */ /* 0x000e240000000a00 */
[----:B0-----:R-:W-:Y:S01]  /*0f30*/  REDG.E.ADD.F64.RN.STRONG.GPU desc[UR8][R2.64], R4 ;  /* 0x00000004020079a6 */ /* 0x001fe2000c12ff08 */
[----:B------:R-:W-:Y:S05]  /*0f40*/  EXIT ;  /* 0x000000000000794d */ /* 0x000fea0003800000 */
        .weak           $__internal_0_$__cuda_sm20_div_rn_f64_full
        .type           $__internal_0_$__cuda_sm20_div_rn_f64_full,@function
        .size           $__internal_0_$__cuda_sm20_div_rn_f64_full,($__internal_1_$__cuda_sm20_dsqrt_rn_f64_mediumpath_v1 - $__internal_0_$__cuda_sm20_div_rn_f64_full)
$__internal_0_$__cuda_sm20_div_rn_f64_full:
[C---:B------:R-:W-:Y:S01]  /*0f50*/  FSETP.GEU.AND P0, PT, |R13|.reuse, 1.469367938527859385e-39, PT ;  /* 0x001000000d00780b */ /* 0x040fe20003f0e200 */
[----:B------:R-:W-:Y:S01]  /*0f60*/  IMAD.MOV.U32 R14, RZ, RZ, 0x1 ;  /* 0x00000001ff0e7424 */ /* 0x000fe200078e00ff */
[C---:B------:R-:W-:Y:S01]  /*0f70*/  LOP3.LUT R10, R13.reuse, 0x800fffff, RZ, 0xc0, !PT ;  /* 0x800fffff0d0a7812 */ /* 0x040fe200078ec0ff */
[----:B------:R-:W-:Y:S01]  /*0f80*/  IMAD.MOV.U32 R17, RZ, RZ, 0x1ca00000 ;  /* 0x1ca00000ff117424 */ /* 0x000fe200078e00ff */
[----:B------:R-:W-:Y:S02]  /*0f90*/  LOP3.LUT R21, R13, 0x7ff00000, RZ, 0xc0, !PT ;  /* 0x7ff000000d157812 */ /* 0x000fe400078ec0ff */
[----:B------:R-:W-:Y:S01]  /*0fa0*/  LOP3.LUT R11, R10, 0x3ff00000, RZ, 0xfc, !PT ;  /* 0x3ff000000a0b7812 */ /* 0x000fe200078efcff */
[----:B------:R-:W-:Y:S01]  /*0fb0*/  IMAD.MOV.U32 R10, RZ, RZ, R12 ;  /* 0x000000ffff0a7224 */ /* 0x000fe200078e000c */
[----:B------:R-:W-:-:S04]  /*0fc0*/  LOP3.LUT R16, R9, 0x7ff00000, RZ, 0xc0, !PT ;  /* 0x7ff0000009107812 */ /* 0x000fc800078ec0ff */
[----:B------:R-:W-:Y:S01]  /*0fd0*/  ISETP.GE.U32.AND P1, PT, R16, R21, PT ;  /* 0x000000151000720c */ /* 0x000fe20003f26070 */
[----:B------:R-:W-:Y:S01]  /*0fe0*/  @!P0 DMUL R10, R12, 8.98846567431157953865e+307 ;  /* 0x7fe000000c0a8828 */ /* 0x000fe20000000000 */
[----:B------:R-:W-:-:S05]  /*0ff0*/  IMAD.MOV.U32 R22, RZ, RZ, R16 ;  /* 0x000000ffff167224 */ /* 0x000fca00078e0010 */
[----:B------:R-:W0:Y:S02]  /*1000*/  MUFU.RCP64H R15, R11 ;  /* 0x0000000b000f7308 */ /* 0x000e240000001800 */
[----:B0-----:R-:W-:-:S08]  /*1010*/  DFMA R4, R14, -R10, 1 ;  /* 0x3ff000000e04742b */ /* 0x001fd0000000080a */
[----:B------:R-:W-:-:S08]  /*1020*/  DFMA R4, R4, R4, R4 ;  /* 0x000000040404722b */ /* 0x000fd00000000004 */
[----:B------:R-:W-:Y:S01]  /*1030*/  DFMA R14, R14, R4, R14 ;  /* 0x000000040e0e722b */ /* 0x000fe2000000000e */
[----:B------:R-:W-:Y:S01]  /*1040*/  SEL R5, R17, 0x63400000, !P1 ;  /* 0x6340000011057807 */ /* 0x000fe20004800000 */
[----:B------:R-:W-:Y:S01]  /*1050*/  IMAD.MOV.U32 R4, RZ, RZ, R8 ;  /* 0x000000ffff047224 */ /* 0x000fe200078e0008 */
[----:B------:R-:W-:Y:S02]  /*1060*/  FSETP.GEU.AND P1, PT, |R9|, 1.469367938527859385e-39, PT ;  /* 0x001000000900780b */ /* 0x000fe40003f2e200 */
[----:B------:R-:W-:-:S03]  /*1070*/  LOP3.LUT R5, R5, 0x800fffff, R9, 0xf8, !PT ;  /* 0x800fffff05057812 */ /* 0x000fc600078ef809 */
[----:B------:R-:W-:-:S08]  /*1080*/  DFMA R18, R14, -R10, 1 ;  /* 0x3ff000000e12742b */ /* 0x000fd0000000080a */
[----:B------:R-:W-:Y:S01]  /*1090*/  DFMA R14, R14, R18, R14 ;  /* 0x000000120e0e722b */ /* 0x000fe2000000000e */
[----:B------:R-:W-:Y:S10]  /*10a0*/  @P1 BRA `(.L_x_16) ;  /* 0x0000000000201947 */ /* 0x000ff40003800000 */
[----:B------:R-:W-:Y:S01]  /*10b0*/  LOP3.LUT R19, R13, 0x7ff00000, RZ, 0xc0, !PT ;  /* 0x7ff000000d137812 */ /* 0x000fe200078ec0ff */
[----:B------:R-:W-:-:S03]  /*10c0*/  IMAD.MOV.U32 R18, RZ, RZ, RZ ;  /* 0x000000ffff127224 */ /* 0x000fc600078e00ff */
[----:B------:R-:W-:-:S04]  /*10d0*/  ISETP.GE.U32.AND P1, PT, R16, R19, PT ;  /* 0x000000131000720c */ /* 0x000fc80003f26070 */
[----:B------:R-:W-:-:S04]  /*10e0*/  SEL R19, R17, 0x63400000, !P1 ;  /* 0x6340000011137807 */ /* 0x000fc80004800000 */
[----:B------:R-:W-:-:S04]  /*10f0*/  LOP3.LUT R19, R19, 0x80000000, R9, 0xf8, !PT ;  /* 0x8000000013137812 */ /* 0x000fc800078ef809 */
[----:B------:R-:W-:-:S06]  /*1100*/  LOP3.LUT R19, R19, 0x100000, RZ, 0xfc, !PT ;  /* 0x0010000013137812 */ /* 0x000fcc00078efcff */
[----:B------:R-:W-:-:S10]  /*1110*/  DFMA R4, R4, 2, -R18 ;  /* 0x400000000404782b */ /* 0x000fd40000000812 */
[----:B------:R-:W-:-:S07]  /*1120*/  LOP3.LUT R22, R5, 0x7ff00000, RZ, 0xc0, !PT ;  /* 0x7ff0000005167812 */ /* 0x000fce00078ec0ff */
.L_x_16:
[----:B------:R-:W-:Y:S01]  /*1130*/  IMAD.MOV.U32 R23, RZ, RZ, R21 ;  /* 0x000000ffff177224 */ /* 0x000fe200078e0015 */
[----:B------:R-:W-:Y:S01]  /*1140*/  @!P0 LOP3.LUT R23, R11, 0x7ff00000, RZ, 0xc0, !PT ;  /* 0x7ff000000b178812 */ /* 0x000fe200078ec0ff */
[----:B------:R-:W-:Y:S01]  /*1150*/  VIADD R24, R22, 0xffffffff ;  /* 0xffffffff16187836 */ /* 0x000fe20000000000 */
[----:B------:R-:W-:-:S03]  /*1160*/  DMUL R18, R14, R4 ;  /* 0x000000040e127228 */ /* 0x000fc60000000000 */
[----:B------:R-:W-:Y:S01]  /*1170*/  VIADD R25, R23, 0xffffffff ;  /* 0xffffffff17197836 */ /* 0x000fe20000000000 */
[----:B------:R-:W-:-:S04]  /*1180*/  ISETP.GT.U32.AND P0, PT, R24, 0x7feffffe, PT ;  /* 0x7feffffe1800780c */ /* 0x000fc80003f04070 */
[----:B------:R-:W-:Y:S01]  /*1190*/  ISETP.GT.U32.OR P0, PT, R25, 0x7feffffe, P0 ;  /* 0x7feffffe1900780c */ /* 0x000fe20000704470 */
[----:B------:R-:W-:-:S08]  /*11a0*/  DFMA R20, R18, -R10, R4 ;  /* 0x8000000a1214722b */ /* 0x000fd00000000004 */
[----:B------:R-:W-:-:S04]  /*11b0*/  DFMA R14, R14, R20, R18 ;  /* 0x000000140e0e722b */ /* 0x000fc80000000012 */
[----:B------:R-:W-:Y:S07]  /*11c0*/  @P0 BRA `(.L_x_17) ;  /* 0x00000000006c0947 */ /* 0x000fee0003800000 */
[----:B------:R-:W-:-:S04]  /*11d0*/  LOP3.LUT R9, R13, 0x7ff00000, RZ, 0xc0, !PT ;  /* 0x7ff000000d097812 */ /* 0x000fc800078ec0ff */
[CC--:B------:R-:W-:Y:S02]  /*11e0*/  VIADDMNMX R8, R16.reuse, -R9.reuse, 0xb9600000, !PT ;  /* 0xb960000010087446 */ /* 0x0c0fe40007800909 */
[----:B------:R-:W-:Y:S02]  /*11f0*/  ISETP.GE.U32.AND P0, PT, R16, R9, PT ;  /* 0x000000091000720c */ /* 0x000fe40003f06070 */
[----:B------:R-:W-:Y:S02]  /*1200*/  VIMNMX R8, PT, PT, R8, 0x46a00000, PT ;  /* 0x46a0000008087848 */ /* 0x000fe40003fe0100 */
[----:B------:R-:W-:-:S05]  /*1210*/  SEL R17, R17, 0x63400000, !P0 ;  /* 0x6340000011117807 */ /* 0x000fca0004000000 */
[----:B------:R-:W-:Y:S02]  /*1220*/  IMAD.IADD R18, R8, 0x1, -R17 ;  /* 0x0000000108127824 */ /* 0x000fe400078e0a11 */
[----:B------:R-:W-:Y:S02]  /*1230*/  IMAD.MOV.U32 R8, RZ, RZ, RZ ;  /* 0x000000ffff087224 */ /* 0x000fe400078e00ff */
[----:B------:R-:W-:-:S06]  /*1240*/  VIADD R9, R18, 0x7fe00000 ;  /* 0x7fe0000012097836 */ /* 0x000fcc0000000000 */
[----:B------:R-:W-:-:S10]  /*1250*/  DMUL R16, R14, R8 ;  /* 0x000000080e107228 */ /* 0x000fd40000000000 */
[----:B------:R-:W-:-:S13]  /*1260*/  FSETP.GTU.AND P0, PT, |R17|, 1.469367938527859385e-39, PT ;  /* 0x001000001100780b */ /* 0x000fda0003f0c200 */
[----:B------:R-:W-:Y:S05]  /*1270*/  @P0 BRA `(.L_x_18) ;  /* 0x0000000000940947 */ /* 0x000fea0003800000 */
[----:B------:R-:W-:Y:S01]  /*1280*/  DFMA R4, R14, -R10, R4 ;  /* 0x8000000a0e04722b */ /* 0x000fe20000000004 */
[----:B------:R-:W-:-:S09]  /*1290*/  IMAD.MOV.U32 R8, RZ, RZ, RZ ;  /* 0x000000ffff087224 */ /* 0x000fd200078e00ff */
[C---:B------:R-:W-:Y:S02]  /*12a0*/  FSETP.NEU.AND P0, PT, R5.reuse, RZ, PT ;  /* 0x000000ff0500720b */ /* 0x040fe40003f0d000 */
[----:B------:R-:W-:-:S04]  /*12b0*/  LOP3.LUT R13, R5, 0x80000000, R13, 0x48, !PT ;  /* 0x80000000050d7812 */ /* 0x000fc800078e480d */
[----:B------:R-:W-:-:S07]  /*12c0*/  LOP3.LUT R9, R13, R9, RZ, 0xfc, !PT ;  /* 0x000000090d097212 */ /* 0x000fce00078efcff */
[----:B------:R-:W-:Y:S05]  /*12d0*/  @!P0 BRA `(.L_x_18) ;  /* 0x00000000007c8947 */ /* 0x000fea0003800000 */
[----:B------:R-:W-:Y:S01]  /*12e0*/  IMAD.MOV R5, RZ, RZ, -R18 ;  /* 0x000000ffff057224 */ /* 0x000fe200078e0a12 */
[----:B------:R-:W-:Y:S01]  /*12f0*/  DMUL.RP R8, R14, R8 ;  /* 0x000000080e087228 */ /* 0x000fe20000008000 */
[----:B------:R-:W-:-:S06]  /*1300*/  IMAD.MOV.U32 R4, RZ, RZ, RZ ;  /* 0x000000ffff047224 */ /* 0x000fcc00078e00ff */
[----:B------:R-:W-:-:S03]  /*1310*/  DFMA R4, R16, -R4, R14 ;  /* 0x800000041004722b */ /* 0x000fc6000000000e */
[----:B------:R-:W-:-:S03]  /*1320*/  LOP3.LUT R13, R9, R13, RZ, 0x3c, !PT ;  /* 0x0000000d090d7212 */ /* 0x000fc600078e3cff */
[----:B------:R-:W-:-:S04]  /*1330*/  IADD3 R4, PT, PT, -R18, -0x43300000, RZ ;  /* 0xbcd0000012047810 */ /* 0x000fc80007ffe1ff */
[----:B------:R-:W-:-:S04]  /*1340*/  FSETP.NEU.AND P0, PT, |R5|, R4, PT ;  /* 0x000000040500720b */ /* 0x000fc80003f0d200 */
[----:B------:R-:W-:Y:S02]  /*1350*/  FSEL R16, R8, R16, !P0 ;  /* 0x0000001008107208 */ /* 0x000fe40004000000 */
[----:B------:R-:W-:Y:S01]  /*1360*/  FSEL R17, R13, R17, !P0 ;  /* 0x000000110d117208 */ /* 0x000fe20004000000 */
[----:B------:R-:W-:Y:S06]  /*1370*/  BRA `(.L_x_18) ;  /* 0x0000000000547947 */ /* 0x000fec0003800000 */
.L_x_17:
[----:B------:R-:W-:-:S14]  /*1380*/  DSETP.NAN.AND P0, PT, R8, R8, PT ;  /* 0x000000080800722a */ /* 0x000fdc0003f08000 */
[----:B------:R-:W-:Y:S05]  /*1390*/  @P0 BRA `(.L_x_19) ;  /* 0x0000000000440947 */ /* 0x000fea0003800000 */
[----:B------:R-:W-:-:S14]  /*13a0*/  DSETP.NAN.AND P0, PT, R12, R12, PT ;  /* 0x0000000c0c00722a */ /* 0x000fdc0003f08000 */
[----:B------:R-:W-:Y:S05]  /*13b0*/  @P0 BRA `(.L_x_20) ;  /* 0x0000000000300947 */ /* 0x000fea0003800000 */
[----:B------:R-:W-:Y:S01]  /*13c0*/  ISETP.NE.AND P0, PT, R22, R23, PT ;  /* 0x000000171600720c */ /* 0x000fe20003f05270 */
[----:B------:R-:W-:Y:S02]  /*13d0*/  IMAD.MOV.U32 R16, RZ, RZ, 0x0 ;  /* 0x00000000ff107424 */ /* 0x000fe400078e00ff */
[----:B------:R-:W-:-:S10]  /*13e0*/  IMAD.MOV.U32 R17, RZ, RZ, -0x80000 ;  /* 0xfff80000ff117424 */ /* 0x000fd400078e00ff */
[----:B------:R-:W-:Y:S05]  /*13f0*/  @!P0 BRA `(.L_x_18) ;  /* 0x0000000000348947 */ /* 0x000fea0003800000 */
[----:B------:R-:W-:Y:S02]  /*1400*/  ISETP.NE.AND P0, PT, R22, 0x7ff00000, PT ;  /* 0x7ff000001600780c */ /* 0x000fe40003f05270 */
[----:B------:R-:W-:Y:S02]  /*1410*/  LOP3.LUT R17, R9, 0x80000000, R13, 0x48, !PT ;  /* 0x8000000009117812 */ /* 0x000fe400078e480d */
[----:B------:R-:W-:-:S13]  /*1420*/  ISETP.EQ.OR P0, PT, R23, RZ, !P0 ;  /* 0x000000ff1700720c */ /* 0x000fda0004702670 */
[----:B------:R-:W-:Y:S01]  /*1430*/  @P0 LOP3.LUT R4, R17, 0x7ff00000, RZ, 0xfc, !PT ;  /* 0x7ff0000011040812 */ /* 0x000fe200078efcff */
[----:B------:R-:W-:Y:S02]  /*1440*/  @!P0 IMAD.MOV.U32 R16, RZ, RZ, RZ ;  /* 0x000000ffff108224 */ /* 0x000fe400078e00ff */
[----:B------:R-:W-:Y:S02]  /*1450*/  @P0 IMAD.MOV.U32 R16, RZ, RZ, RZ ;  /* 0x000000ffff100224 */ /* 0x000fe400078e00ff */
[----:B------:R-:W-:Y:S01]  /*1460*/  @P0 IMAD.MOV.U32 R17, RZ, RZ, R4 ;  /* 0x000000ffff110224 */ /* 0x000fe200078e0004 */
[----:B------:R-:W-:Y:S06]  /*1470*/  BRA `(.L_x_18) ;  /* 0x0000000000147947 */ /* 0x000fec0003800000 */
.L_x_20:
[----:B------:R-:W-:Y:S01]  /*1480*/  LOP3.LUT R17, R13, 0x80000, RZ, 0xfc, !PT ;  /* 0x000800000d117812 */ /* 0x000fe200078efcff */
[----:B------:R-:W-:Y:S01]  /*1490*/  IMAD.MOV.U32 R16, RZ, RZ, R12 ;  /* 0x000000ffff107224 */ /* 0x000fe200078e000c */
[----:B------:R-:W-:Y:S06]  /*14a0*/  BRA `(.L_x_18) ;  /* 0x0000000000087947 */ /* 0x000fec0003800000 */
.L_x_19:
[----:B------:R-:W-:Y:S01]  /*14b0*/  LOP3.LUT R17, R9, 0x80000, RZ, 0xfc, !PT ;  /* 0x0008000009117812 */ /* 0x000fe200078efcff */
[----:B------:R-:W-:-:S07]  /*14c0*/  IMAD.MOV.U32 R16, RZ, RZ, R8 ;  /* 0x000000ffff107224 */ /* 0x000fce00078e0008 */
.L_x_18:
[----:B------:R-:W-:Y:S02]  /*14d0*/  IMAD.MOV.U32 R4, RZ, RZ, R0 ;  /* 0x000000ffff047224 */ /* 0x000fe400078e0000 */
[----:B------:R-:W-:-:S04]  /*14e0*/  IMAD.MOV.U32 R5, RZ, RZ, 0x0 ;  /* 0x00000000ff057424 */ /* 0x000fc800078e00ff */
[----:B------:R-:W-:Y:S05]  /*14f0*/  RET.REL.NODEC R4 `(compute_order_parameter) ;  /* 0xffffffe804c07950 */ /* 0x000fea0003c3ffff */
        .weak           $__internal_1_$__cuda_sm20_dsqrt_rn_f64_mediumpath_v1
        .type           $__internal_1_$__cuda_sm20_dsqrt_rn_f64_mediumpath_v1,@function
        .size           $__internal_1_$__cuda_sm20_dsqrt_rn_f64_mediumpath_v1,($compute_order_parameter$__internal_trig_reduction_slowpathd - $__internal_1_$__cuda_sm20_dsqrt_rn_f64_mediumpath_v1)
$__internal_1_$__cuda_sm20_dsqrt_rn_f64_mediumpath_v1:
[----:B------:R-:W-:Y:S01]  /*1500*/  ISETP.GE.U32.AND P0, PT, R2, -0x3400000, PT ;  /* 0xfcc000000200780c */ /* 0x000fe20003f06070 */
[----:B------:R-:W-:Y:S02]  /*1510*/  IMAD.MOV.U32 R6, RZ, RZ, R10 ;  /* 0x000000ffff067224 */ /* 0x000fe400078e000a */
[----:B------:R-:W-:Y:S02]  /*1520*/  IMAD.MOV.U32 R4, RZ, RZ, R8 ;  /* 0x000000ffff047224 */ /* 0x000fe400078e0008 */
[----:B------:R-:W-:Y:S02]  /*1530*/  IMAD.MOV.U32 R5, RZ, RZ, R9 ;  /* 0x000000ffff057224 */ /* 0x000fe400078e0009 */
[----:B------:R-:W-:Y:S02]  /*1540*/  IMAD.MOV.U32 R2, RZ, RZ, R14 ;  /* 0x000000ffff027224 */ /* 0x000fe400078e000e */
[----:B------:R-:W-:-:S04]  /*1550*/  IMAD.MOV.U32 R3, RZ, RZ, R15 ;  /* 0x000000ffff037224 */ /* 0x000fc800078e000f */
[----:B------:R-:W-:Y:S05]  /*1560*/  @!P0 BRA `(.L_x_21) ;  /* 0x0000000000208947 */ /* 0x000fea0003800000 */
[----:B------:R-:W-:-:S10]  /*1570*/  DFMA.RM R2, R2, R6, R12 ;  /* 0x000000060202722b */ /* 0x000fd4000000400c */
[----:B------:R-:W-:-:S05]  /*1580*/  IADD3 R6, P0, PT, R2, 0x1, RZ ;  /* 0x0000000102067810 */ /* 0x000fca0007f1e0ff */
[----:B------:R-:W-:-:S06]  /*1590*/  IMAD.X R7, RZ, RZ, R3, P0 ;  /* 0x000000ffff077224 */ /* 0x000fcc00000e0603 */
[----:B------:R-:W-:-:S08]  /*15a0*/  DFMA.RP R4, -R2, R6, R4 ;  /* 0x000000060204722b */ /* 0x000fd00000008104 */
[----:B------:R-:W-:-:S06]  /*15b0*/  DSETP.GT.AND P0, PT, R4, RZ, PT ;  /* 0x000000ff0400722a */ /* 0x000fcc0003f04000 */
[----:B------:R-:W-:Y:S02]  /*15c0*/  FSEL R2, R6, R2, P0 ;  /* 0x0000000206027208 */ /* 0x000fe40000000000 */
[----:B------:R-:W-:Y:S01]  /*15d0*/  FSEL R3, R7, R3, P0 ;  /* 0x0000000307037208 */ /* 0x000fe20000000000 */
[----:B------:R-:W-:Y:S06]  /*15e0*/  BRA `(.L_x_22) ;  /* 0x0000000000647947 */ /* 0x000fec0003800000 */
.L_x_21:
[----:B------:R-:W-:-:S14]  /*15f0*/  DSETP.NE.AND P0, PT, R4, RZ, PT ;  /* 0x000000ff0400722a */ /* 0x000fdc0003f05000 */
[----:B------:R-:W-:Y:S05]  /*1600*/  @!P0 BRA `(.L_x_23) ;  /* 0x0000000000588947 */ /* 0x000fea0003800000 */
[----:B------:R-:W-:-:S13]  /*1610*/  ISETP.GE.AND P0, PT, R5, RZ, PT ;  /* 0x000000ff0500720c */ /* 0x000fda0003f06270 */
[----:B------:R-:W-:Y:S02]  /*1620*/  @!P0 IMAD.MOV.U32 R2, RZ, RZ, 0x0 ;  /* 0x00000000ff028424 */ /* 0x000fe400078e00ff */
[----:B------:R-:W-:Y:S01]  /*1630*/  @!P0 IMAD.MOV.U32 R3, RZ, RZ, -0x80000 ;  /* 0xfff80000ff038424 */ /* 0x000fe200078e00ff */
[----:B------:R-:W-:Y:S06]  /*1640*/  @!P0 BRA `(.L_x_22) ;  /* 0x00000000004c8947 */ /* 0x000fec0003800000 */
[----:B------:R-:W-:-:S13]  /*1650*/  ISETP.GT.AND P0, PT, R5, 0x7fefffff, PT ;  /* 0x7fefffff0500780c */ /* 0x000fda0003f04270 */
[----:B------:R-:W-:Y:S05]  /*1660*/  @P0 BRA `(.L_x_23) ;  /* 0x0000000000400947 */ /* 0x000fea0003800000 */
[----:B------:R-:W-:Y:S01]  /*1670*/  DMUL R2, R4, 8.11296384146066816958e+31 ;  /* 0x4690000004027828 */ /* 0x000fe20000000000 */
[----:B------:R-:W-:Y:S02]  /*1680*/  IMAD.MOV.U32 R8, RZ, RZ, 0x0 ;  /* 0x00000000ff087424 */ /* 0x000fe400078e00ff */
[----:B------:R-:W-:Y:S02]  /*1690*/  IMAD.MOV.U32 R4, RZ, RZ, RZ ;  /* 0x000000ffff047224 */ /* 0x000fe400078e00ff */
[----:B------:R-:W-:Y:S01]  /*16a0*/  IMAD.MOV.U32 R9, RZ, RZ, 0x3fd80000 ;  /* 0x3fd80000ff097424 */ /* 0x000fe200078e00ff */
[----:B------:R-:W0:Y:S03]  /*16b0*/  MUFU.RSQ64H R5, R3 ;  /* 0x0000000300057308 */ /* 0x000e260000001c00 */
[----:B0-----:R-:W-:-:S08]  /*16c0*/  DMUL R6, R4, R4 ;  /* 0x0000000404067228 */ /* 0x001fd00000000000 */
[----:B------:R-:W-:-:S08]  /*16d0*/  DFMA R6, R2, -R6, 1 ;  /* 0x3ff000000206742b */ /* 0x000fd00000000806 */
[----:B------:R-:W-:Y:S02]  /*16e0*/  DFMA R8, R6, R8, 0.5 ;  /* 0x3fe000000608742b */ /* 0x000fe40000000008 */
[----:B------:R-:W-:-:S08]  /*16f0*/  DMUL R6, R4, R6 ;  /* 0x0000000604067228 */ /* 0x000fd00000000000 */
[----:B------:R-:W-:-:S08]  /*1700*/  DFMA R6, R8, R6, R4 ;  /* 0x000000060806722b */ /* 0x000fd00000000004 */
[----:B------:R-:W-:Y:S02]  /*1710*/  DMUL R4, R2, R6 ;  /* 0x0000000602047228 */ /* 0x000fe40000000000 */
[----:B------:R-:W-:-:S06]  /*1720*/  VIADD R7, R7, 0xfff00000 ;  /* 0xfff0000007077836 */ /* 0x000fcc0000000000 */
[----:B------:R-:W-:-:S08]  /*1730*/  DFMA R8, R4, -R4, R2 ;  /* 0x800000040408722b */ /* 0x000fd00000000002 */
[----:B------:R-:W-:-:S10]  /*1740*/  DFMA R2, R6, R8, R4 ;  /* 0x000000080602722b */ /* 0x000fd40000000004 */
[----:B------:R-:W-:Y:S01]  /*1750*/  VIADD R3, R3, 0xfcb00000 ;  /* 0xfcb0000003037836 */ /* 0x000fe20000000000 */
[----:B------:R-:W-:Y:S06]  /*1760*/  BRA `(.L_x_22) ;  /* 0x0000000000047947 */ /* 0x000fec0003800000 */
.L_x_23:
[----:B------:R-:W-:-:S11]  /*1770*/  DADD R2, R4, R4 ;  /* 0x0000000004027229 */ /* 0x000fd60000000004 */
.L_x_22:
[----:B------:R-:W-:Y:S02]  /*1780*/  IMAD.MOV.U32 R4, RZ, RZ, R2 ;  /* 0x000000ffff047224 */ /* 0x000fe400078e0002 */
[----:B------:R-:W-:Y:S02]  /*1790*/  IMAD.MOV.U32 R5, RZ, RZ, R3 ;  /* 0x000000ffff057224 */ /* 0x000fe400078e0003 */
[----:B------:R-:W-:Y:S02]  /*17a0*/  IMAD.MOV.U32 R2, RZ, RZ, R0 ;  /* 0x000000ffff027224 */ /* 0x000fe400078e0000 */
[----:B------:R-:W-:-:S04]  /*17b0*/  IMAD.MOV.U32 R3, RZ, RZ, 0x0 ;  /* 0x00000000ff037424 */ /* 0x000fc800078e00ff */
[----:B------:R-:W-:Y:S05]  /*17c0*/  RET.REL.NODEC R2 `(compute_order_parameter) ;  /* 0xffffffe8020c7950 */ /* 0x000fea0003c3ffff */
        .type           $compute_order_parameter$__internal_trig_reduction_slowpathd,@function
        .size           $compute_order_parameter$__internal_trig_reduction_slowpathd,(.L_x_80 - $compute_order_parameter$__internal_trig_reduction_slowpathd)
$compute_order_parameter$__internal_trig_reduction_slowpathd:
[--C-:B------:R-:W-:Y:S01]  /*17d0*/  SHF.R.U32.HI R6, RZ, 0x14, R5.reuse ;  /* 0x00000014ff067819 */ /* 0x100fe20000011605 */
[----:B------:R-:W-:Y:S02]  /*17e0*/  IMAD.MOV.U32 R15, RZ, RZ, R5 ;  /* 0x000000ffff0f7224 */ /* 0x000fe400078e0005 */
[----:B------:R-:W-:Y:S01]  /*17f0*/  IMAD.MOV.U32 R7, RZ, RZ, RZ ;  /* 0x000000ffff077224 */ /* 0x000fe200078e00ff */
[----:B------:R-:W-:-:S04]  /*1800*/  LOP3.LUT R8, R6, 0x7ff, RZ, 0xc0, !PT ;  /* 0x000007ff06087812 */ /* 0x000fc800078ec0ff */
[----:B------:R-:W-:-:S13]  /*1810*/  ISETP.NE.AND P0, PT, R8, 0x7ff, PT ;  /* 0x000007ff0800780c */ /* 0x000fda0003f05270 */
[----:B------:R-:W-:Y:S05]  /*1820*/  @!P0 BRA `(.L_x_24) ;  /* 0x0000000800488947 */ /* 0x000fea0003800000 */
[----:B------:R-:W-:Y:S01]  /*1830*/  VIADD R8, R8, 0xfffffc00 ;  /* 0xfffffc0008087836 */ /* 0x000fe20000000000 */
[----:B------:R-:W-:Y:S01]  /*1840*/  BSSY.RECONVERGENT B3, `(.L_x_25) ;  /* 0x000002f000037945 */ /* 0x000fe20003800200 */
[----:B------:R-:W-:-:S03]  /*1850*/  CS2R R12, SRZ ;  /* 0x00000000000c7805 */ /* 0x000fc6000001ff00 */
[----:B------:R-:W-:Y:S02]  /*1860*/  SHF.R.U32.HI R7, RZ, 0x6, R8 ;  /* 0x00000006ff077819 */ /* 0x000fe40000011608 */
[----:B------:R-:W-:Y:S02]  /*1870*/  ISETP.GE.U32.AND P0, PT, R8, 0x80, PT ;  /* 0x000000800800780c */ /* 0x000fe40003f06070 */
[C---:B------:R-:W-:Y:S02]  /*1880*/  IADD3 R8, PT, PT, -R7.reuse, 0x13, RZ ;  /* 0x0000001307087810 */ /* 0x040fe40007ffe1ff */
[----:B------:R-:W-:Y:S02]  /*1890*/  IADD3 R23, PT, PT, -R7, 0xf, RZ ;  /* 0x0000000f07177810 */ /* 0x000fe40007ffe1ff */
[----:B------:R-:W-:-:S04]  /*18a0*/  SEL R8, R8, 0x12, P0 ;  /* 0x0000001208087807 */ /* 0x000fc80000000000 */
[----:B------:R-:W-:-:S13]  /*18b0*/  ISETP.GE.AND P0, PT, R23, R8, PT ;  /* 0x000000081700720c */ /* 0x000fda0003f06270 */
[----:B------:R-:W-:Y:S05]  /*18c0*/  @P0 BRA `(.L_x_26) ;  /* 0x0000000000980947 */ /* 0x000fea0003800000 */
[----:B------:R-:W0:Y:S01]  /*18d0*/  LDC.64 R10, c[0x0][0x358] ;  /* 0x0000d600ff0a7b82 */ /* 0x000e220000000a00 */
[C---:B------:R-:W-:Y:S01]  /*18e0*/  SHF.L.U64.HI R9, R14.reuse, 0xb, R15 ;  /* 0x0000000b0e097819 */ /* 0x040fe2000001020f */
[----:B------:R-:W-:Y:S01]  /*18f0*/  BSSY.RECONVERGENT B4, `(.L_x_27) ;  /* 0x0000022000047945 */ /* 0x000fe20003800200 */
[----:B------:R-:W-:Y:S01]  /*1900*/  IMAD.SHL.U32 R17, R14, 0x800, RZ ;  /* 0x000008000e117824 */ /* 0x000fe200078e00ff */
[----:B------:R-:W-:Y:S01]  /*1910*/  IADD3 R21, PT, PT, RZ, -R7, -R8 ;  /* 0x80000007ff157210 */ /* 0x000fe20007ffe808 */
[----:B------:R-:W-:Y:S01]  /*1920*/  IMAD.MOV.U32 R20, RZ, RZ, RZ ;  /* 0x000000ffff147224 */ /* 0x000fe200078e00ff */
[----:B------:R-:W-:Y:S02]  /*1930*/  CS2R R12, SRZ ;  /* 0x00000000000c7805 */ /* 0x000fe4000001ff00 */
[----:B------:R-:W-:-:S07]  /*1940*/  LOP3.LUT R9, R9, 0x80000000, RZ, 0xfc, !PT ;  /* 0x8000000009097812 */ /* 0x000fce00078efcff */
.L_x_28:
[----:B------:R-:W1:Y:S01]  /*1950*/  LDC.64 R14, c[0x4][RZ] ;  /* 0x01000000ff0e7b82 */ /* 0x000e620000000a00 */
[----:B0-----:R-:W-:Y:S02]  /*1960*/  R2UR UR4, R10 ;  /* 0x000000000a0472ca */ /* 0x001fe400000e0000 */
[----:B------:R-:W-:Y:S01]  /*1970*/  R2UR UR5, R11 ;  /* 0x000000000b0572ca */ /* 0x000fe200000e0000 */
[----:B-1----:R-:W-:-:S12]  /*1980*/  IMAD.WIDE R14, R23, 0x8, R14 ;  /* 0x00000008170e7825 */ /* 0x002fd800078e020e */
[----:B------:R-:W2:Y:S01]  /*1990*/  LDG.E.64.CONSTANT R14, desc[UR4][R14.64] ;  /* 0x000000040e0e7981 */ /* 0x000ea2000c1e9b00 */
[----:B------:R-:W-:Y:S02]  /*19a0*/  VIADD R21, R21, 0x1 ;  /* 0x0000000115157836 */ /* 0x000fe40000000000 */
[----:B------:R-:W-:Y:S02]  /*19b0*/  VIADD R23, R23, 0x1 ;  /* 0x0000000117177836 */ /* 0x000fe40000000000 */
[----:B--2---:R-:W-:-:S04]  /*19c0*/  IMAD.WIDE.U32 R12, P2, R14, R17, R12 ;  /* 0x000000110e0c7225 */ /* 0x004fc8000784000c */
[----:B------:R-:W-:Y:S02]  /*19d0*/  IMAD R25, R14, R9, RZ ;  /* 0x000000090e197224 */ /* 0x000fe400078e02ff */
[CC--:B------:R-:W-:Y:S02]  /*19e0*/  IMAD R22, R15.reuse, R17.reuse, RZ ;  /* 0x000000110f167224 */ /* 0x0c0fe400078e02ff */
[----:B------:R-:W-:Y:S01]  /*19f0*/  IMAD.HI.U32 R27, R15, R17, RZ ;  /* 0x000000110f1b7227 */ /* 0x000fe200078e00ff */
[----:B------:R-:W-:-:S03]  /*1a00*/  IADD3 R13, P0, PT, R25, R13, RZ ;  /* 0x0000000d190d7210 */ /* 0x000fc60007f1e0ff */
[----:B------:R-:W-:Y:S01]  /*1a10*/  IMAD R25, R20, 0x8, R1 ;  /* 0x0000000814197824 */ /* 0x000fe200078e0201 */
[----:B------:R-:W-:Y:S01]  /*1a20*/  IADD3 R13, P1, PT, R22, R13, RZ ;  /* 0x0000000d160d7210 */ /* 0x000fe20007f3e0ff */
[----:B------:R-:W-:-:S04]  /*1a30*/  IMAD.HI.U32 R22, R14, R9, RZ ;  /* 0x000000090e167227 */ /* 0x000fc800078e00ff */
[----:B------:R-:W-:Y:S01]  /*1a40*/  IMAD.X R14, RZ, RZ, R22, P2 ;  /* 0x000000ffff0e7224 */ /* 0x000fe200010e0616 */
[----:B------:R0:W-:Y:S01]  /*1a50*/  STL.64 [R25], R12 ;  /* 0x0000000c19007387 */ /* 0x0001e20000100a00 */
[----:B------:R-:W-:-:S03]  /*1a60*/  IMAD.HI.U32 R22, R15, R9, RZ ;  /* 0x000000090f167227 */ /* 0x000fc600078e00ff */
[----:B------:R-:W-:Y:S01]  /*1a70*/  IADD3.X R14, P0, PT, R27, R14, RZ, P0, !PT ;  /* 0x0000000e1b0e7210 */ /* 0x000fe2000071e4ff */
[----:B------:R-:W-:Y:S02]  /*1a80*/  IMAD R15, R15, R9, RZ ;  /* 0x000000090f0f7224 */ /* 0x000fe400078e02ff */
[----:B------:R-:W-:-:S03]  /*1a90*/  VIADD R20, R20, 0x1 ;  /* 0x0000000114147836 */ /* 0x000fc60000000000 */
[----:B------:R-:W-:Y:S01]  /*1aa0*/  IADD3.X R15, P1, PT, R15, R14, RZ, P1, !PT ;  /* 0x0000000e0f0f7210 */ /* 0x000fe20000f3e4ff */
[----:B------:R-:W-:Y:S01]  /*1ab0*/  IMAD.X R14, RZ, RZ, R22, P0 ;  /* 0x000000ffff0e7224 */ /* 0x000fe200000e0616 */
[----:B------:R-:W-:-:S03]  /*1ac0*/  ISETP.NE.AND P0, PT, R21, -0xf, PT ;  /* 0xfffffff11500780c */ /* 0x000fc60003f05270 */
[----:B------:R-:W-:Y:S02]  /*1ad0*/  IMAD.X R14, RZ, RZ, R14, P1 ;  /* 0x000000ffff0e7224 */ /* 0x000fe400008e060e */
[----:B0-----:R-:W-:Y:S02]  /*1ae0*/  IMAD.MOV.U32 R12, RZ, RZ, R15 ;  /* 0x000000ffff0c7224 */ /* 0x001fe400078e000f */
[----:B------:R-:W-:-:S06]  /*1af0*/  IMAD.MOV.U32 R13, RZ, RZ, R14 ;  /* 0x000000ffff0d7224 */ /* 0x000fcc00078e000e */
[----:B------:R-:W-:Y:S05]  /*1b00*/  @P0 BRA `(.L_x_28) ;  /* 0xfffffffc00900947 */ /* 0x000fea000383ffff */
[----:B------:R-:W-:Y:S05]  /*1b10*/  BSYNC.RECONVERGENT B4 ;  /* 0x0000000000047941 */ /* 0x000fea0003800200 */
.L_x_27:
[----:B------:R-:W-:-:S07]  /*1b20*/  IMAD.MOV.U32 R23, RZ, RZ, R8 ;  /* 0x000000ffff177224 */ /* 0x000fce00078e0008 */
.L_x_26:
[----:B------:R-:W-:Y:S05]  /*1b30*/  BSYNC.RECONVERGENT B3 ;  /* 0x0000000000037941 */ /* 0x000fea0003800200 */
.L_x_25:
[----:B------:R-:W-:Y:S01]  /*1b40*/  LOP3.LUT P0, R25, R6, 0x3f, RZ, 0xc0, !PT ;  /* 0x0000003f06197812 */ /* 0x000fe2000780c0ff */
[----:B------:R-:W-:-:S04]  /*1b50*/  IMAD.IADD R6, R7, 0x1, R23 ;  /* 0x0000000107067824 */ /* 0x000fc800078e0217 */
[----:B------:R-:W-:-:S05]  /*1b60*/  IMAD.U32 R27, R6, 0x8, R1 ;  /* 0x00000008061b7824 */ /* 0x000fca00078e0001 */
[----:B------:R0:W-:Y:S04]  /*1b70*/  STL.64 [R27+-0x78], R12 ;  /* 0xffff880c1b007387 */ /* 0x0001e80000100a00 */
[----:B------:R-:W2:Y:S04]  /*1b80*/  @P0 LDL.64 R14, [R1+0x8] ;  /* 0x00000800010e0983 */ /* 0x000ea80000100a00 */
[----:B------:R-:W3:Y:S04]  /*1b90*/  LDL.64 R8, [R1+0x10] ;  /* 0x0000100001087983 */ /* 0x000ee80000100a00 */
[----:B------:R-:W4:Y:S01]  /*1ba0*/  LDL.64 R6, [R1+0x18] ;  /* 0x0000180001067983 */ /* 0x000f220000100a00 */
[----:B------:R-:W-:Y:S01]  /*1bb0*/  @P0 LOP3.LUT R10, R25, 0x3f, RZ, 0x3c, !PT ;  /* 0x0000003f190a0812 */ /* 0x000fe200078e3cff */
[----:B------:R-:W-:Y:S01]  /*1bc0*/  BSSY.RECONVERGENT B3, `(.L_x_29) ;  /* 0x0000034000037945 */ /* 0x000fe20003800200 */
[----:B--2---:R-:W-:-:S02]  /*1bd0*/  @P0 SHF.R.U64 R11, R14, 0x1, R15 ;  /* 0x000000010e0b0819 */ /* 0x004fc4000000120f */
[----:B------:R-:W-:Y:S02]  /*1be0*/  @P0 SHF.R.U32.HI R15, RZ, 0x1, R15 ;  /* 0x00000001ff0f0819 */ /* 0x000fe4000001160f */
[CC--:B---3--:R-:W-:Y:S02]  /*1bf0*/  @P0 SHF.L.U32 R14, R8.reuse, R25.reuse, RZ ;  /* 0x00000019080e0219 */ /* 0x0c8fe400000006ff */
[----:B------:R-:W-:Y:S02]  /*1c00*/  @P0 SHF.R.U64 R11, R11, R10, R15 ;  /* 0x0000000a0b0b0219 */ /* 0x000fe4000000120f */
[--C-:B------:R-:W-:Y:S02]  /*1c10*/  @P0 SHF.R.U32.HI R23, RZ, 0x1, R9.reuse ;  /* 0x00000001ff170819 */ /* 0x100fe40000011609 */
[C-C-:B------:R-:W-:Y:S02]  /*1c20*/  @P0 SHF.R.U64 R21, R8.reuse, 0x1, R9.reuse ;  /* 0x0000000108150819 */ /* 0x140fe40000001209 */
[----:B------:R-:W-:-:S02]  /*1c30*/  @P0 SHF.L.U64.HI R17, R8, R25, R9 ;  /* 0x0000001908110219 */ /* 0x000fc40000010209 */
[-C--:B0-----:R-:W-:Y:S02]  /*1c40*/  @P0 SHF.R.U32.HI R12, RZ, R10.reuse, R15 ;  /* 0x0000000aff0c0219 */ /* 0x081fe4000001160f */
[----:B------:R-:W-:Y:S02]  /*1c50*/  @P0 LOP3.LUT R8, R14, R11, RZ, 0xfc, !PT ;  /* 0x0000000b0e080212 */ /* 0x000fe400078efcff */
[-C--:B----4-:R-:W-:Y:S02]  /*1c60*/  @P0 SHF.L.U32 R13, R6, R25.reuse, RZ ;  /* 0x00000019060d0219 */ /* 0x090fe400000006ff */
[--C-:B------:R-:W-:Y:S02]  /*1c70*/  @P0 SHF.R.U64 R20, R21, R10, R23.reuse ;  /* 0x0000000a15140219 */ /* 0x100fe40000001217 */
[----:B------:R-:W-:Y:S02]  /*1c80*/  @P0 LOP3.LUT R9, R17, R12, RZ, 0xfc, !PT ;  /* 0x0000000c11090212 */ /* 0x000fe400078efcff */
[----:B------:R-:W-:Y:S01]  /*1c90*/  @P0 SHF.R.U32.HI R23, RZ, R10, R23 ;  /* 0x0000000aff170219 */ /* 0x000fe20000011617 */
[----:B------:R-:W-:Y:S01]  /*1ca0*/  IMAD.SHL.U32 R10, R8, 0x4, RZ ;  /* 0x00000004080a7824 */ /* 0x000fe200078e00ff */
[----:B------:R-:W-:-:S02]  /*1cb0*/  @P0 SHF.L.U64.HI R12, R6, R25, R7 ;  /* 0x00000019060c0219 */ /* 0x000fc40000010207 */
[----:B------:R-:W-:Y:S02]  /*1cc0*/  @P0 LOP3.LUT R6, R13, R20, RZ, 0xfc, !PT ;  /* 0x000000140d060212 */ /* 0x000fe400078efcff */
[----:B------:R-:W-:Y:S02]  /*1cd0*/  SHF.L.U64.HI R15, R8, 0x2, R9 ;  /* 0x00000002080f7819 */ /* 0x000fe40000010209 */
[----:B------:R-:W-:Y:S02]  /*1ce0*/  @P0 LOP3.LUT R7, R12, R23, RZ, 0xfc, !PT ;  /* 0x000000170c070212 */ /* 0x000fe400078efcff */
[----:B------:R-:W-:Y:S02]  /*1cf0*/  SHF.L.W.U32.HI R9, R9, 0x2, R6 ;  /* 0x0000000209097819 */ /* 0x000fe40000010e06 */
[----:B------:R-:W-:Y:S02]  /*1d00*/  IADD3 RZ, P0, PT, RZ, -R10, RZ ;  /* 0x8000000affff7210 */ /* 0x000fe40007f1e0ff */
[----:B------:R-:W-:-:S02]  /*1d10*/  LOP3.LUT R8, RZ, R15, RZ, 0x33, !PT ;  /* 0x0000000fff087212 */ /* 0x000fc400078e33ff */
[----:B------:R-:W-:Y:S02]  /*1d20*/  SHF.L.W.U32.HI R6, R6, 0x2, R7 ;  /* 0x0000000206067819 */ /* 0x000fe40000010e07 */
[----:B------:R-:W-:Y:S02]  /*1d30*/  LOP3.LUT R11, RZ, R9, RZ, 0x33, !PT ;  /* 0x00000009ff0b7212 */ /* 0x000fe400078e33ff */
[----:B------:R-:W-:Y:S02]  /*1d40*/  IADD3.X R12, P0, PT, RZ, R8, RZ, P0, !PT ;  /* 0x00000008ff0c7210 */ /* 0x000fe4000071e4ff */
[----:B------:R-:W-:Y:S02]  /*1d50*/  LOP3.LUT R8, RZ, R6, RZ, 0x33, !PT ;  /* 0x00000006ff087212 */ /* 0x000fe400078e33ff */
[----:B------:R-:W-:Y:S02]  /*1d60*/  IADD3.X R14, P1, PT, RZ, R11, RZ, P0, !PT ;  /* 0x0000000bff0e7210 */ /* 0x000fe4000073e4ff */
[----:B------:R-:W-:-:S03]  /*1d70*/  ISETP.GT.U32.AND P2, PT, R9, -0x1, PT ;  /* 0xffffffff0900780c */ /* 0x000fc60003f44070 */
[----:B------:R-:W-:Y:S01]  /*1d80*/  IMAD.X R11, RZ, RZ, R8, P1 ;  /* 0x000000ffff0b7224 */ /* 0x000fe200008e0608 */
[----:B------:R-:W-:-:S04]  /*1d90*/  ISETP.GT.AND.EX P0, PT, R6, -0x1, PT, P2 ;  /* 0xffffffff0600780c */ /* 0x000fc80003f04320 */
[----:B------:R-:W-:Y:S02]  /*1da0*/  SEL R8, R6, R11, P0 ;  /* 0x0000000b06087207 */ /* 0x000fe40000000000 */
[----:B------:R-:W-:Y:S02]  /*1db0*/  SEL R11, R9, R14, P0 ;  /* 0x0000000e090b7207 */ /* 0x000fe40000000000 */
[----:B------:R-:W-:Y:S02]  /*1dc0*/  ISETP.NE.U32.AND P1, PT, R8, RZ, PT ;  /* 0x000000ff0800720c */ /* 0x000fe40003f25070 */
[----:B------:R-:W-:Y:S02]  /*1dd0*/  SEL R15, R15, R12, P0 ;  /* 0x0000000c0f0f7207 */ /* 0x000fe40000000000 */
[----:B------:R-:W-:Y:S01]  /*1de0*/  SEL R13, R11, R8, !P1 ;  /* 0x000000080b0d7207 */ /* 0x000fe20004800000 */
[----:B------:R-:W-:-:S05]  /*1df0*/  @!P0 IMAD.MOV R10, RZ, RZ, -R10 ;  /* 0x000000ffff0a8224 */ /* 0x000fca00078e0a0a */
[----:B------:R-:W0:Y:S02]  /*1e00*/  FLO.U32 R13, R13 ;  /* 0x0000000d000d7300 */ /* 0x000e2400000e0000 */
[C---:B0-----:R-:W-:Y:S02]  /*1e10*/  IADD3 R14, PT, PT, -R13.reuse, 0x1f, RZ ;  /* 0x0000001f0d0e7810 */ /* 0x041fe40007ffe1ff */
[----:B------:R-:W-:-:S03]  /*1e20*/  IADD3 R9, PT, PT, -R13, 0x3f, RZ ;  /* 0x0000003f0d097810 */ /* 0x000fc60007ffe1ff */
[----:B------:R-:W-:-:S05]  /*1e30*/  @P1 IMAD.MOV R9, RZ, RZ, R14 ;  /* 0x000000ffff091224 */ /* 0x000fca00078e020e */
[----:B------:R-:W-:-:S13]  /*1e40*/  ISETP.NE.AND P1, PT, R9, RZ, PT ;  /* 0x000000ff0900720c */ /* 0x000fda0003f25270 */
[----:B------:R-:W-:Y:S05]  /*1e50*/  @!P1 BRA `(.L_x_30) ;  /* 0x0000000000289947 */ /* 0x000fea0003800000 */
[--C-:B------:R-:W-:Y:S02]  /*1e60*/  SHF.R.U64 R13, R10, 0x1, R15.reuse ;  /* 0x000000010a0d7819 */ /* 0x100fe4000000120f */
[C---:B------:R-:W-:Y:S02]  /*1e70*/  LOP3.LUT R10, R9.reuse, 0x3f, RZ, 0xc0, !PT ;  /* 0x0000003f090a7812 */ /* 0x040fe400078ec0ff */
[----:B------:R-:W-:Y:S02]  /*1e80*/  SHF.R.U32.HI R15, RZ, 0x1, R15 ;  /* 0x00000001ff0f7819 */ /* 0x000fe4000001160f */
[----:B------:R-:W-:Y:S02]  /*1e90*/  LOP3.LUT R12, R9, 0x3f, RZ, 0xc, !PT ;  /* 0x0000003f090c7812 */ /* 0x000fe400078e0cff */
[CC--:B------:R-:W-:Y:S02]  /*1ea0*/  SHF.L.U64.HI R17, R11.reuse, R10.reuse, R8 ;  /* 0x0000000a0b117219 */ /* 0x0c0fe40000010208 */
[----:B------:R-:W-:-:S02]  /*1eb0*/  SHF.L.U32 R10, R11, R10, RZ ;  /* 0x0000000a0b0a7219 */ /* 0x000fc400000006ff */
[-CC-:B------:R-:W-:Y:S02]  /*1ec0*/  SHF.R.U64 R11, R13, R12.reuse, R15.reuse ;  /* 0x0000000c0d0b7219 */ /* 0x180fe4000000120f */
[----:B------:R-:W-:Y:S02]  /*1ed0*/  SHF.R.U32.HI R8, RZ, R12, R15 ;  /* 0x0000000cff087219 */ /* 0x000fe4000001160f */
[----:B------:R-:W-:Y:S02]  /*1ee0*/  LOP3.LUT R11, R10, R11, RZ, 0xfc, !PT ;  /* 0x0000000b0a0b7212 */ /* 0x000fe400078efcff */
[----:B------:R-:W-:-:S07]  /*1ef0*/  LOP3.LUT R8, R17, R8, RZ, 0xfc, !PT ;  /* 0x0000000811087212 */ /* 0x000fce00078efcff */
.L_x_30:
[----:B------:R-:W-:Y:S05]  /*1f00*/  BSYNC.RECONVERGENT B3 ;  /* 0x0000000000037941 */ /* 0x000fea0003800200 */
.L_x_29:
[----:B------:R-:W-:Y:S01]  /*1f10*/  IMAD.WIDE.U32 R12, R11, 0x2168c235, RZ ;  /* 0x2168c2350b0c7825 */ /* 0x000fe200078e00ff */
[----:B------:R-:W-:-:S03]  /*1f20*/  SHF.R.U32.HI R7, RZ, 0x1e, R7 ;  /* 0x0000001eff077819 */ /* 0x000fc60000011607 */
[----:B------:R-:W-:Y:S01]  /*1f30*/  IMAD.MOV.U32 R14, RZ, RZ, R13 ;  /* 0x000000ffff0e7224 */ /* 0x000fe200078e000d */
[----:B------:R-:W-:Y:S01]  /*1f40*/  IADD3 RZ, P1, PT, R12, R12, RZ ;  /* 0x0000000c0cff7210 */ /* 0x000fe20007f3e0ff */
[----:B------:R-:W-:Y:S01]  /*1f50*/  IMAD.MOV.U32 R15, RZ, RZ, RZ ;  /* 0x000000ffff0f7224 */ /* 0x000fe200078e00ff */
[----:B------:R-:W-:Y:S01]  /*1f60*/  LEA.HI R7, R6, R7, RZ, 0x1 ;  /* 0x0000000706077211 */ /* 0x000fe200078f08ff */
[----:B------:R-:W-:-:S04]  /*1f70*/  IMAD.HI.U32 R13, R8, -0x36f0255e, RZ ;  /* 0xc90fdaa2080d7827 */ /* 0x000fc800078e00ff */
[----:B------:R-:W-:-:S04]  /*1f80*/  IMAD.WIDE.U32 R10, R11, -0x36f0255e, R14 ;  /* 0xc90fdaa20b0a7825 */ /* 0x000fc800078e000e */
[C---:B------:R-:W-:Y:S02]  /*1f90*/  IMAD R15, R8.reuse, -0x36f0255e, RZ ;  /* 0xc90fdaa2080f7824 */ /* 0x040fe400078e02ff */
[----:B------:R-:W-:-:S04]  /*1fa0*/  IMAD.WIDE.U32 R10, P2, R8, 0x2168c235, R10 ;  /* 0x2168c235080a7825 */ /* 0x000fc8000784000a */
[----:B------:R-:W-:Y:S01]  /*1fb0*/  IMAD.X R8, RZ, RZ, R13, P2 ;  /* 0x000000ffff087224 */ /* 0x000fe200010e060d */
[----:B------:R-:W-:Y:S02]  /*1fc0*/  IADD3 R11, P2, PT, R15, R11, RZ ;  /* 0x0000000b0f0b7210 */ /* 0x000fe40007f5e0ff */
[----:B------:R-:W-:Y:S02]  /*1fd0*/  IADD3.X RZ, P1, PT, R10, R10, RZ, P1, !PT ;  /* 0x0000000a0aff7210 */ /* 0x000fe40000f3e4ff */
[C---:B------:R-:W-:Y:S01]  /*1fe0*/  ISETP.GT.U32.AND P3, PT, R11.reuse, RZ, PT ;  /* 0x000000ff0b00720c */ /* 0x040fe20003f64070 */
[----:B------:R-:W-:Y:S01]  /*1ff0*/  IMAD.X R8, RZ, RZ, R8, P2 ;  /* 0x000000ffff087224 */ /* 0x000fe200010e0608 */
[----:B------:R-:W-:-:S04]  /*2000*/  IADD3.X R10, P2, PT, R11, R11, RZ, P1, !PT ;  /* 0x0000000b0b0a7210 */ /* 0x000fc80000f5e4ff */
[C---:B------:R-:W-:Y:S01]  /*2010*/  ISETP.GT.AND.EX P1, PT, R8.reuse, RZ, PT, P3 ;  /* 0x000000ff0800720c */ /* 0x040fe20003f24330 */
[----:B------:R-:W-:-:S03]  /*2020*/  IMAD.X R13, R8, 0x1, R8, P2 ;  /* 0x00000001080d7824 */ /* 0x000fc600010e0608 */
[----:B------:R-:W-:Y:S02]  /*2030*/  SEL R10, R10, R11, P1 ;  /* 0x0000000b0a0a7207 */ /* 0x000fe40000800000 */
[----:B------:R-:W-:Y:S02]  /*2040*/  SEL R11, R13, R8, P1 ;  /* 0x000000080d0b7207 */ /* 0x000fe40000800000 */
[----:B------:R-:W-:Y:S02]  /*2050*/  IADD3 R14, P2, PT, R10, 0x1, RZ ;  /* 0x000000010a0e7810 */ /* 0x000fe40007f5e0ff */
[----:B------:R-:W-:Y:S02]  /*2060*/  SEL R8, RZ, 0xffffffff, !P1 ;  /* 0xffffffffff087807 */ /* 0x000fe40004800000 */
[----:B------:R-:W-:Y:S01]  /*2070*/  LOP3.LUT P1, R5, R5, 0x80000000, RZ, 0xc0, !PT ;  /* 0x8000000005057812 */ /* 0x000fe2000782c0ff */
[----:B------:R-:W-:Y:S02]  /*2080*/  IMAD.X R11, RZ, RZ, R11, P2 ;  /* 0x000000ffff0b7224 */ /* 0x000fe400010e060b */
[----:B------:R-:W-:Y:S01]  /*2090*/  IMAD.IADD R8, R8, 0x1, -R9 ;  /* 0x0000000108087824 */ /* 0x000fe200078e0a09 */
[----:B------:R-:W-:-:S02]  /*20a0*/  @!P0 LOP3.LUT R5, R5, 0x80000000, RZ, 0x3c, !PT ;  /* 0x8000000005058812 */ /* 0x000fc400078e3cff */
[----:B------:R-:W-:Y:S01]  /*20b0*/  SHF.R.U64 R14, R14, 0xa, R11 ;  /* 0x0000000a0e0e7819 */ /* 0x000fe2000000120b */
[----:B------:R-:W-:-:S03]  /*20c0*/  IMAD.SHL.U32 R8, R8, 0x100000, RZ ;  /* 0x0010000008087824 */ /* 0x000fc600078e00ff */
[----:B------:R-:W-:-:S03]  /*20d0*/  IADD3 R14, P2, PT, R14, 0x1, RZ ;  /* 0x000000010e0e7810 */ /* 0x000fc60007f5e0ff */
[----:B------:R-:W-:Y:S01]  /*20e0*/  @P1 IMAD.MOV R7, RZ, RZ, -R7 ;  /* 0x000000ffff071224 */ /* 0x000fe200078e0a07 */
[----:B------:R-:W-:-:S04]  /*20f0*/  LEA.HI.X R11, R11, RZ, RZ, 0x16, P2 ;  /* 0x000000ff0b0b7211 */ /* 0x000fc800010fb4ff */
[--C-:B------:R-:W-:Y:S02]  /*2100*/  SHF.R.U64 R14, R14, 0x1, R11.reuse ;  /* 0x000000010e0e7819 */ /* 0x100fe4000000120b */
[----:B------:R-:W-:Y:S02]  /*2110*/  SHF.R.U32.HI R9, RZ, 0x1, R11 ;  /* 0x00000001ff097819 */ /* 0x000fe4000001160b */
[----:B------:R-:W-:-:S04]  /*2120*/  IADD3 R14, P2, P3, RZ, RZ, R14 ;  /* 0x000000ffff0e7210 */ /* 0x000fc80007b5e00e */
[----:B------:R-:W-:-:S04]  /*2130*/  IADD3.X R6, PT, PT, R8, 0x3fe00000, R9, P2, P3 ;  /* 0x3fe0000008067810 */ /* 0x000fc800017e6409 */
[----:B------:R-:W-:-:S07]  /*2140*/  LOP3.LUT R15, R6, R5, RZ, 0xfc, !PT ;  /* 0x00000005060f7212 */ /* 0x000fce00078efcff */
.L_x_24:
[----:B------:R-:W-:-:S04]  /*2150*/  IMAD.MOV.U32 R5, RZ, RZ, 0x0 ;  /* 0x00000000ff057424 */ /* 0x000fc800078e00ff */
[----:B------:R-:W-:Y:S05]  /*2160*/  RET.REL.NODEC R4 `(compute_order_parameter) ;  /* 0xffffffdc04a47950 */ /* 0x000fea0003c3ffff */
.L_x_31:
[----:B------:R-:W-:-:S00]  /*2170*/  BRA `(.L_x_31) ;  /* 0xfffffffc00fc7947 */ /* 0x000fc0000383ffff */
[----:B------:R-:W-:-:S00]  /*2180*/  NOP ;  /* 0x0000000000007918 */ /* 0x000fc00000000000 */
[----:B------:R-:W-:-:S00]  /*2190*/  NOP ;  /* 0x0000000000007918 */ /* 0x000fc00000000000 */
[----:B------:R-:W-:-:S00]  /*21a0*/  NOP ;  /* 0x0000000000007918 */ /* 0x000fc00000000000 */
[----:B------:R-:W-:-:S00]  /*21b0*/  NOP ;  /* 0x0000000000007918 */ /* 0x000fc00000000000 */
[----:B------:R-:W-:-:S00]  /*21c0*/  NOP ;  /* 0x0000000000007918 */ /* 0x000fc00000000000 */
[----:B------:R-:W-:-:S00]  /*21d0*/  NOP ;  /* 0x0000000000007918 */ /* 0x000fc00000000000 */
[----:B------:R-:W-:-:S00]  /*21e0*/  NOP ;  /* 0x0000000000007918 */ /* 0x000fc00000000000 */
[----:B------:R-:W-:-:S00]  /*21f0*/  NOP ;  /* 0x0000000000007918 */ /* 0x000fc00000000000 */
.L_x_80:


//--------------------- .text.compute_phase_coherence --------------------------
	.section	.text.compute_phase_coherence,"ax",@progbits
	.align	128
        .global         compute_phase_coherence
        .type           compute_phase_coherence,@function
        .size           compute_phase_coherence,(.L_x_87 - compute_phase_coherence)
        .other          compute_phase_coherence,@"STO_CUDA_ENTRY STV_DEFAULT"
compute_phase_coherence:
.text.compute_phase_coherence:
[----:B------:R-:W-:Y:S01]  /*0000*/  LDC R1, c[0x0][0x37c] ;  /* 0x0000df00ff017b82 */ /* 0x000fe20000000800 */
[----:B------:R-:W0:Y:S07]  /*0010*/  S2R R3, SR_TID.Y ;  /* 0x0000000000037919 */ /* 0x000e2e0000002200 */
[----:B------:R-:W0:Y:S01]  /*0020*/  LDC R0, c[0x0][0x364] ;  /* 0x0000d900ff007b82 */ /* 0x000e220000000800 */
[----:B------:R-:W1:Y:S01]  /*0030*/  LDCU UR6, c[0x0][0x390] ;  /* 0x00007200ff0677ac */ /* 0x000e620008000800 */
[----:B------:R-:W2:Y:S06]  /*0040*/  S2R R2, SR_TID.X ;  /* 0x0000000000027919 */ /* 0x000eac0000002100 */
[----:B------:R-:W0:Y:S08]  /*0050*/  S2UR UR4, SR_CTAID.Y ;  /* 0x00000000000479c3 */ /* 0x000e300000002600 */
[----:B------:R-:W2:Y:S08]  /*0060*/  S2UR UR5, SR_CTAID.X ;  /* 0x00000000000579c3 */ /* 0x000eb00000002500 */
[----:B------:R-:W2:Y:S01]  /*0070*/  LDC R15, c[0x0][0x360] ;  /* 0x0000d800ff0f7b82 */ /* 0x000ea20000000800 */
[----:B0-----:R-:W-:-:S02]  /*0080*/  IMAD R0, R0, UR4, R3 ;  /* 0x0000000400007c24 */ /* 0x001fc4000f8e0203 */
[----:B--2---:R-:W-:-:S05]  /*0090*/  IMAD R15, R15, UR5, R2 ;  /* 0x000000050f0f7c24 */ /* 0x004fca000f8e0202 */
[----:B------:R-:W-:-:S04]  /*00a0*/  VIMNMX.U32 R2, PT, PT, R0, R15, !PT ;  /* 0x0000000f00027248 */ /* 0x000fc80007fe0000 */
[----:B-1----:R-:W-:-:S13]  /*00b0*/  ISETP.GE.U32.AND P0, PT, R2, UR6, PT ;  /* 0x0000000602007c0c */ /* 0x002fda000bf06070 */
[----:B------:R-:W-:Y:S05]  /*00c0*/  @P0 EXIT ;  /* 0x000000000000094d */ /* 0x000fea0003800000 */
[----:B------:R-:W0:Y:S01]  /*00d0*/  LDC.64 R8, c[0x0][0x380] ;  /* 0x0000e000ff087b82 */ /* 0x000e220000000a00 */
[----:B------:R-:W1:Y:S07]  /*00e0*/  LDCU.64 UR4, c[0x0][0x358] ;  /* 0x00006b00ff0477ac */ /* 0x000e6e0008000a00 */
[----:B------:R-:W2:Y:S01]  /*00f0*/  LDC.64 R12, c[0x0][0x388] ;  /* 0x0000e200ff0c7b82 */ /* 0x000ea20000000a00 */
[----:B0-----:R-:W-:-:S04]  /*0100*/  IMAD.WIDE.U32 R4, R0, 0x10, R8 ;  /* 0x0000001000047825 */ /* 0x001fc800078e0008 */
[----:B------:R-:W-:Y:S02]  /*0110*/  IMAD.WIDE.U32 R8, R15, 0x10, R8 ;  /* 0x000000100f087825 */ /* 0x000fe400078e0008 */
[----:B-1----:R-:W3:Y:S04]  /*0120*/  LDG.E.128 R4, desc[UR4][R4.64] ;  /* 0x0000000404047981 */ /* 0x002ee8000c1e1d00 */
[----:B------:R-:W3:Y:S01]  /*0130*/  LDG.E.128 R8, desc[UR4][R8.64] ;  /* 0x0000000408087981 */ /* 0x000ee2000c1e1d00 */
[----:B------:R-:W-:Y:S01]  /*0140*/  IMAD R15, R0, UR6, R15 ;  /* 0x00000006000f7c24 */ /* 0x000fe2000f8e020f */
[C---:B---3--:R-:W-:Y:S02]  /*0150*/  DMUL R2, R6.reuse, R8 ;  /* 0x0000000806027228 */ /* 0x048fe40000000000 */
[----:B------:R-:W-:-:S06]  /*0160*/  DMUL R6, R6, R10 ;  /* 0x0000000a06067228 */ /* 0x000fcc0000000000 */
[C---:B------:R-:W-:Y:S02]  /*0170*/  DFMA R2, R4.reuse, R10, -R2 ;  /* 0x0000000a0402722b */ /* 0x040fe40000000802 */
[----:B------:R-:W-:-:S06]  /*0180*/  DFMA R6, R4, R8, R6 ;  /* 0x000000080406722b */ /* 0x000fcc0000000006 */
[----:B------:R-:W-:-:S08]  /*0190*/  DMUL R2, R2, R2 ;  /* 0x0000000202027228 */ /* 0x000fd00000000000 */
[----:B------:R-:W-:Y:S01]  /*01a0*/  DFMA R2, R6, R6, R2 ;  /* 0x000000060602722b */ /* 0x000fe20000000002 */
[----:B--2---:R-:W-:-:S06]  /*01b0*/  IMAD.WIDE.U32 R6, R15, 0x8, R12 ;  /* 0x000000080f067825 */ /* 0x004fcc00078e000c */
[----:B------:R-:W-:Y:S01]  /*01c0*/  STG.E.64 desc[UR4][R6.64], R2 ;  /* 0x0000000206007986 */ /* 0x000fe2000c101b04 */
[----:B------:R-:W-:Y:S05]  /*01d0*/  EXIT ;  /* 0x000000000000794d */ /* 0x000fea0003800000 */
.L_x_32:
        /* <DEDUP_REMOVED lines=10> */
.L_x_87:


//--------------------- .text.extract_phases      --------------------------
	.section	.text.extract_phases,"ax",@progbits
	.align	128
        .global         extract_phases
        .type           extract_phases,@function
        .size           extract_phases,(.L_x_81 - extract_phases)
        .other          extract_phases,@"STO_CUDA_ENTRY STV_DEFAULT"
extract_phases:
.text.extract_phases:
[----:B------:R-:W-:Y:S01]  /*0000*/  LDC R1, c[0x0][0x37c] ;  /* 0x0000df00ff017b82 */ /* 0x000fe20000000800 */
[----:B------:R-:W0:Y:S07]  /*0010*/  S2R R3, SR_TID.X ;  /* 0x0000000000037919 */ /* 0x000e2e0000002100 */
[----:B------:R-:W0:Y:S01]  /*0020*/  S2UR UR4, SR_CTAID.X ;  /* 0x00000000000479c3 */ /* 0x000e220000002500 */
[----:B------:R-:W1:Y:S07]  /*0030*/  LDCU UR5, c[0x0][0x390] ;  /* 0x00007200ff0577ac */ /* 0x000e6e0008000800 */
[----:B------:R-:W0:Y:S02]  /*0040*/  LDC R0, c[0x0][0x360] ;  /* 0x0000d800ff007b82 */ /* 0x000e240000000800 */
[----:B0-----:R-:W-:-:S05]  /*0050*/  IMAD R0, R0, UR4, R3 ;  /* 0x0000000400007c24 */ /* 0x001fca000f8e0203 */
[----:B-1----:R-:W-:-:S13]  /*0060*/  ISETP.GE.U32.AND P0, PT, R0, UR5, PT ;  /* 0x0000000500007c0c */ /* 0x002fda000bf06070 */
[----:B------:R-:W-:Y:S05]  /*0070*/  @P0 EXIT ;  /* 0x000000000000094d */ /* 0x000fea0003800000 */
[----:B------:R-:W0:Y:S01]  /*0080*/  LDC.64 R4, c[0x0][0x380] ;  /* 0x0000e000ff047b82 */ /* 0x000e220000000a00 */
[----:B------:R-:W1:Y:S01]  /*0090*/  LDCU.64 UR4, c[0x0][0x358] ;  /* 0x00006b00ff0477ac */ /* 0x000e620008000a00 */
[----:B0-----:R-:W-:-:S06]  /*00a0*/  IMAD.WIDE.U32 R4, R0, 0x10, R4 ;  /* 0x0000001000047825 */ /* 0x001fcc00078e0004 */
[----:B-1----:R-:W2:Y:S01]  /*00b0*/  LDG.E.128 R4, desc[UR4][R4.64] ;  /* 0x0000000404047981 */ /* 0x002ea2000c1e1d00 */
[----:B------:R-:W-:Y:S01]  /*00c0*/  IMAD.MOV.U32 R2, RZ, RZ, 0x1 ;  /* 0x00000001ff027424 */ /* 0x000fe200078e00ff */
[----:B------:R-:W-:Y:S01]  /*00d0*/  BSSY.RECONVERGENT B0, `(.L_x_33) ;  /* 0x0000017000007945 */ /* 0x000fe20003800200 */
[----:B--2---:R-:W-:Y:S02]  /*00e0*/  DADD R12, -RZ, |R6| ;  /* 0x00000000ff0c7229 */ /* 0x004fe40000000506 */
[--C-:B------:R-:W-:Y:S02]  /*00f0*/  DADD R14, -RZ, |R4|.reuse ;  /* 0x00000000ff0e7229 */ /* 0x100fe40000000504 */
[----:B------:R-:W-:-:S08]  /*0100*/  DSETP.GT.AND P1, PT, |R6|, |R4|, PT ;  /* 0x400000040600722a */ /* 0x000fd00003f24200 */
[----:B------:R-:W-:Y:S02]  /*0110*/  FSEL R9, R13, R15, P1 ;  /* 0x0000000f0d097208 */ /* 0x000fe40000800000 */
[----:B------:R-:W-:Y:S02]  /*0120*/  FSEL R8, R12, R14, P1 ;  /* 0x0000000e0c087208 */ /* 0x000fe40000800000 */
[----:B------:R-:W0:Y:S04]  /*0130*/  MUFU.RCP64H R3, R9 ;  /* 0x0000000900037308 */ /* 0x000e280000001800 */
[----:B0-----:R-:W-:-:S08]  /*0140*/  DFMA R10, -R8, R2, 1 ;  /* 0x3ff00000080a742b */ /* 0x001fd00000000102 */
[----:B------:R-:W-:-:S08]  /*0150*/  DFMA R10, R10, R10, R10 ;  /* 0x0000000a0a0a722b */ /* 0x000fd0000000000a */
[----:B------:R-:W-:-:S08]  /*0160*/  DFMA R10, R2, R10, R2 ;  /* 0x0000000a020a722b */ /* 0x000fd00000000002 */
[----:B------:R-:W-:-:S08]  /*0170*/  DFMA R2, -R8, R10, 1 ;  /* 0x3ff000000802742b */ /* 0x000fd0000000010a */
[----:B------:R-:W-:Y:S01]  /*0180*/  DFMA R2, R10, R2, R10 ;  /* 0x000000020a02722b */ /* 0x000fe2000000000a */
[----:B------:R-:W-:Y:S02]  /*0190*/  FSEL R10, R14, R12, P1 ;  /* 0x0000000c0e0a7208 */ /* 0x000fe40000800000 */
[----:B------:R-:W-:-:S04]  /*01a0*/  FSEL R11, R15, R13, P1 ;  /* 0x0000000d0f0b7208 */ /* 0x000fc80000800000 */
[----:B------:R-:W-:Y:S02]  /*01b0*/  FSETP.GEU.AND P2, PT, |R11|, 6.5827683646048100446e-37, PT ;  /* 0x036000000b00780b */ /* 0x000fe40003f4e200 */
[----:B------:R-:W-:-:S08]  /*01c0*/  DMUL R12, R2, R10 ;  /* 0x0000000a020c7228 */ /* 0x000fd00000000000 */
[----:B------:R-:W-:-:S08]  /*01d0*/  DFMA R14, -R8, R12, R10 ;  /* 0x0000000c080e722b */ /* 0x000fd0000000010a */
[----:B------:R-:W-:-:S10]  /*01e0*/  DFMA R2, R2, R14, R12 ;  /* 0x0000000e0202722b */ /* 0x000fd4000000000c */
[----:B------:R-:W-:-:S05]  /*01f0*/  FFMA R12, RZ, R9, R3 ;  /* 0x00000009ff0c7223 */ /* 0x000fca0000000003 */
[----:B------:R-:W-:-:S13]  /*0200*/  FSETP.GT.AND P0, PT, |R12|, 1.469367938527859385e-39, PT ;  /* 0x001000000c00780b */ /* 0x000fda0003f04200 */
[----:B------:R-:W-:Y:S05]  /*0210*/  @P0 BRA P2, `(.L_x_34) ;  /* 0x0000000000080947 */ /* 0x000fea0001000000 */
[----:B------:R-:W-:-:S07]  /*0220*/  MOV R14, 0x240 ;  /* 0x00000240000e7802 */ /* 0x000fce0000000f00 */
[----:B------:R-:W-:Y:S05]  /*0230*/  CALL.REL.NOINC `($__internal_2_$__cuda_sm20_div_rn_f64_full) ;  /* 0x00000004007c7944 */ /* 0x000fea0003c00000 */
.L_x_34:
[----:B------:R-:W-:Y:S05]  /*0240*/  BSYNC.RECONVERGENT B0 ;  /* 0x0000000000007941 */ /* 0x000fea0003800200 */
.L_x_33:
[----:B------:R-:W-:Y:S01]  /*0250*/  DMUL R10, R2, R2 ;  /* 0x00000002020a7228 */ /* 0x000fe20000000000 */
[----:B------:R-:W-:Y:S01]  /*0260*/  IMAD.MOV.U32 R12, RZ, RZ, -0x2449a4b7 ;  /* 0xdbb65b49ff0c7424 */ /* 0x000fe200078e00ff */
[----:B------:R-:W-:Y:S01]  /*0270*/  UMOV UR6, 0x2a25ff7e ;  /* 0x2a25ff7e00067882 */ /* 0x000fe20000000000 */
[----:B------:R-:W-:Y:S01]  /*0280*/  IMAD.MOV.U32 R13, RZ, RZ, 0x3f2d3b63 ;  /* 0x3f2d3b63ff0d7424 */ /* 0x000fe200078e00ff */
[----:B------:R-:W-:Y:S01]  /*0290*/  UMOV UR7, 0x3ef53e1d ;  /* 0x3ef53e1d00077882 */ /* 0x000fe20000000000 */
[----:B------:R-:W-:Y:S01]  /*02a0*/  ISETP.GE.AND P2, PT, R5, RZ, PT ;  /* 0x000000ff0500720c */ /* 0x000fe20003f46270 */
[----:B------:R-:W-:-:S03]  /*02b0*/  DSETP.NEU.AND P3, PT, R8, RZ, PT ;  /* 0x000000ff0800722a */ /* 0x000fc60003f6d000 */
[----:B------:R-:W-:Y:S01]  /*02c0*/  DFMA R12, R10, -UR6, R12 ;  /* 0x800000060a0c7c2b */ /* 0x000fe2000800000c */
[----:B------:R-:W-:Y:S01]  /*02d0*/  UMOV UR6, 0x8dde082e ;  /* 0x8dde082e00067882 */ /* 0x000fe20000000000 */
[----:B------:R-:W-:Y:S01]  /*02e0*/  UMOV UR7, 0x3f531278 ;  /* 0x3f53127800077882 */ /* 0x000fe20000000000 */
[----:B------:R-:W-:-:S05]  /*02f0*/  @P1 PLOP3.LUT P0, PT, P2, PT, PT, 0x80, 0x8 ;  /* 0x000000000008181c */ /* 0x000fca000170f070 */
[----:B------:R-:W-:Y:S01]  /*0300*/  DFMA R12, R10, R12, -UR6 ;  /* 0x800000060a0c7e2b */ /* 0x000fe2000800000c */
[----:B------:R-:W-:Y:S01]  /*0310*/  UMOV UR6, 0xc8249315 ;  /* 0xc824931500067882 */ /* 0x000fe20000000000 */
[----:B------:R-:W-:Y:S01]  /*0320*/  UMOV UR7, 0x3f6f9690 ;  /* 0x3f6f969000077882 */ /* 0x000fe20000000000 */
[----:B------:R-:W-:-:S05]  /*0330*/  @P3 IMAD.MOV.U32 R15, RZ, RZ, 0x4002d97c ;  /* 0x4002d97cff0f3424 */ /* 0x000fca00078e00ff */
[----:B------:R-:W-:Y:S01]  /*0340*/  DFMA R12, R10, R12, UR6 ;  /* 0x000000060a0c7e2b */ /* 0x000fe2000800000c */
[----:B------:R-:W-:Y:S01]  /*0350*/  UMOV UR6, 0xabc7cf0d ;  /* 0xabc7cf0d00067882 */ /* 0x000fe20000000000 */
[----:B------:R-:W-:-:S06]  /*0360*/  UMOV UR7, 0x3f82cf5a ;  /* 0x3f82cf5a00077882 */ /* 0x000fcc0000000000 */
[----:B------:R-:W-:Y:S01]  /*0370*/  DFMA R12, R10, R12, -UR6 ;  /* 0x800000060a0c7e2b */ /* 0x000fe2000800000c */
[----:B------:R-:W-:Y:S01]  /*0380*/  UMOV UR6, 0xb2a3bfde ;  /* 0xb2a3bfde00067882 */ /* 0x000fe20000000000 */
[----:B------:R-:W-:-:S06]  /*0390*/  UMOV UR7, 0x3f9162b0 ;  /* 0x3f9162b000077882 */ /* 0x000fcc0000000000 */
        /* <DEDUP_REMOVED lines=39> */
[----:B------:R-:W-:-:S08]  /*0610*/  DFMA R12, R10, R12, -UR6 ;  /* 0x800000060a0c7e2b */ /* 0x000fd0000800000c */
[----:B------:R-:W-:Y:S01]  /*0620*/  DMUL R12, R10, R12 ;  /* 0x0000000c0a0c7228 */ /* 0x000fe20000000000 */
[----:B------:R-:W-:Y:S02]  /*0630*/  @!P1 IMAD.MOV.U32 R10, RZ, RZ, 0x54442d18 ;  /* 0x54442d18ff0a9424 */ /* 0x000fe400078e00ff */
[----:B------:R-:W-:-:S05]  /*0640*/  @!P1 IMAD.MOV.U32 R11, RZ, RZ, 0x400921fb ;  /* 0x400921fbff0b9424 */ /* 0x000fca00078e00ff */
[----:B------:R-:W-:-:S08]  /*0650*/  DFMA R12, R12, R2, R2 ;  /* 0x000000020c0c722b */ /* 0x000fd00000000002 */
[----:B------:R-:W-:Y:S02]  /*0660*/  @P1 DADD R2, -RZ, -R12 ;  /* 0x00000000ff021229 */ /* 0x000fe4000000090c */
[----:B------:R-:W-:-:S08]  /*0670*/  @!P1 DADD R10, -R12, R10 ;  /* 0x000000000c0a9229 */ /* 0x000fd0000000010a */
[----:B------:R-:W-:Y:S01]  /*0680*/  @P1 FSEL R8, R12, R2, !P0 ;  /* 0x000000020c081208 */ /* 0x000fe20004000000 */
[----:B------:R-:W-:Y:S01]  /*0690*/  @P1 IMAD.MOV.U32 R2, RZ, RZ, 0x54442d18 ;  /* 0x54442d18ff021424 */ /* 0x000fe200078e00ff */
[----:B------:R-:W-:Y:S01]  /*06a0*/  @P1 FSEL R9, R13, R3, !P0 ;  /* 0x000000030d091208 */ /* 0x000fe20004000000 */
[----:B------:R-:W-:Y:S01]  /*06b0*/  @P1 IMAD.MOV.U32 R3, RZ, RZ, 0x3ff921fb ;  /* 0x3ff921fbff031424 */ /* 0x000fe200078e00ff */
[----:B------:R-:W-:-:S04]  /*06c0*/  @!P1 PLOP3.LUT P0, PT, P2, PT, PT, 0x80, 0x8 ;  /* 0x000000000008981c */ /* 0x000fc8000170f070 */
[----:B------:R-:W-:Y:S01]  /*06d0*/  @P3 FSEL R15, R15, 1.8213495016098022461, !P0 ;  /* 0x3fe921fb0f0f3808 */ /* 0x000fe20004000000 */
[----:B------:R-:W-:Y:S01]  /*06e0*/  @P1 DADD R8, R8, R2 ;  /* 0x0000000008081229 */ /* 0x000fe20000000002 */
[----:B------:R-:W0:Y:S05]  /*06f0*/  LDC.64 R2, c[0x0][0x388] ;  /* 0x0000e200ff027b82 */ /* 0x000e2a0000000a00 */
[----:B------:R-:W-:Y:S02]  /*0700*/  @!P1 FSEL R8, R10, R12, !P0 ;  /* 0x0000000c0a089208 */ /* 0x000fe40004000000 */
[----:B------:R-:W-:Y:S01]  /*0710*/  @!P1 FSEL R9, R11, R13, !P0 ;  /* 0x0000000d0b099208 */ /* 0x000fe20004000000 */
[C-C-:B------:R-:W-:Y:S01]  /*0720*/  @P3 DSETP.NEU.AND P1, PT, |R4|.reuse, |R6|.reuse, PT ;  /* 0x400000060400322a */ /* 0x140fe20003f2d200 */
[----:B------:R-:W-:Y:S01]  /*0730*/  @P3 IMAD.MOV.U32 R13, RZ, RZ, 0x7f3321d2 ;  /* 0x7f3321d2ff0d3424 */ /* 0x000fe200078e00ff */
[----:B------:R-:W-:Y:S01]  /*0740*/  DADD R10, |R4|, |R6| ;  /* 0x00000000040a7229 */ /* 0x000fe20000000606 */
[----:B------:R-:W-:-:S03]  /*0750*/  @!P3 FSEL R5, RZ, 2.1426990032196044922, P0 ;  /* 0x400921fbff05b808 */ /* 0x000fc60000000000 */
[----:B------:R-:W-:Y:S02]  /*0760*/  @P3 FSEL R13, R13, 3.37028055040000000000e+12, !P0 ;  /* 0x54442d180d0d3808 */ /* 0x000fe40004000000 */
[----:B------:R-:W-:Y:S02]  /*0770*/  @P3 FSEL R9, R15, R9, !P1 ;  /* 0x000000090f093208 */ /* 0x000fe40004800000 */
[----:B------:R-:W-:Y:S02]  /*0780*/  @P3 FSEL R6, R13, R8, !P1 ;  /* 0x000000080d063208 */ /* 0x000fe40004800000 */
[----:B------:R-:W-:Y:S01]  /*0790*/  @!P3 FSEL R4, RZ, 3.37028055040000000000e+12, P0 ;  /* 0x54442d18ff04b808 */ /* 0x000fe20000000000 */
[----:B------:R-:W-:Y:S01]  /*07a0*/  @P3 IMAD.MOV.U32 R5, RZ, RZ, R9 ;  /* 0x000000ffff053224 */ /* 0x000fe200078e0009 */
[----:B------:R-:W-:Y:S01]  /*07b0*/  DSETP.NAN.AND P0, PT, R10, R10, PT ;  /* 0x0000000a0a00722a */ /* 0x000fe20003f08000 */
[----:B------:R-:W-:Y:S02]  /*07c0*/  @P3 IMAD.MOV.U32 R4, RZ, RZ, R6 ;  /* 0x000000ffff043224 */ /* 0x000fe400078e0006 */
[----:B0-----:R-:W-:Y:S01]  /*07d0*/  IMAD.WIDE.U32 R2, R0, 0x8, R2 ;  /* 0x0000000800027825 */ /* 0x001fe200078e0002 */
[----:B------:R-:W-:-:S02]  /*07e0*/  LOP3.LUT R7, R5, 0x80000000, R7, 0xb8, !PT ;  /* 0x8000000005077812 */ /* 0x000fc400078eb807 */
[----:B------:R-:W-:Y:S02]  /*07f0*/  FSEL R4, R10, R4, P0 ;  /* 0x000000040a047208 */ /* 0x000fe40000000000 */
[----:B------:R-:W-:-:S05]  /*0800*/  FSEL R5, R11, R7, P0 ;  /* 0x000000070b057208 */ /* 0x000fca0000000000 */
[----:B------:R-:W-:Y:S01]  /*0810*/  STG.E.64 desc[UR4][R2.64], R4 ;  /* 0x0000000402007986 */ /* 0x000fe2000c101b04 */
[----:B------:R-:W-:Y:S05]  /*0820*/  EXIT ;  /* 0x000000000000794d */ /* 0x000fea0003800000 */
        .weak           $__internal_2_$__cuda_sm20_div_rn_f64_full
        .type           $__internal_2_$__cuda_sm20_div_rn_f64_full,@function
        .size           $__internal_2_$__cuda_sm20_div_rn_f64_full,(.L_x_81 - $__internal_2_$__cuda_sm20_div_rn_f64_full)
$__internal_2_$__cuda_sm20_div_rn_f64_full:
[C---:B------:R-:W-:Y:S01]  /*0830*/  FSETP.GEU.AND P0, PT, |R9|.reuse, 1.469367938527859385e-39, PT ;  /* 0x001000000900780b */ /* 0x040fe20003f0e200 */
[----:B------:R-:W-:Y:S01]  /*0840*/  IMAD.MOV.U32 R18, RZ, RZ, 0x1 ;  /* 0x00000001ff127424 */ /* 0x000fe200078e00ff */
[----:B------:R-:W-:Y:S01]  /*0850*/  LOP3.LUT R2, R9, 0x800fffff, RZ, 0xc0, !PT ;  /* 0x800fffff09027812 */ /* 0x000fe200078ec0ff */
[----:B------:R-:W-:Y:S01]  /*0860*/  BSSY.RECONVERGENT B1, `(.L_x_35) ;  /* 0x0000054000017945 */ /* 0x000fe20003800200 */
[C---:B------:R-:W-:Y:S02]  /*0870*/  FSETP.GEU.AND P3, PT, |R11|.reuse, 1.469367938527859385e-39, PT ;  /* 0x001000000b00780b */ /* 0x040fe40003f6e200 */
[----:B------:R-:W-:Y:S01]  /*0880*/  LOP3.LUT R3, R2, 0x3ff00000, RZ, 0xfc, !PT ;  /* 0x3ff0000002037812 */ /* 0x000fe200078efcff */
[----:B------:R-:W-:Y:S01]  /*0890*/  IMAD.MOV.U32 R2, RZ, RZ, R8 ;  /* 0x000000ffff027224 */ /* 0x000fe200078e0008 */
[----:B------:R-:W-:Y:S02]  /*08a0*/  LOP3.LUT R15, R11, 0x7ff00000, RZ, 0xc0, !PT ;  /* 0x7ff000000b0f7812 */ /* 0x000fe400078ec0ff */
[----:B------:R-:W-:-:S03]  /*08b0*/  LOP3.LUT R24, R9, 0x7ff00000, RZ, 0xc0, !PT ;  /* 0x7ff0000009187812 */ /* 0x000fc600078ec0ff */
[----:B------:R-:W-:Y:S01]  /*08c0*/  @!P0 DMUL R2, R8, 8.98846567431157953865e+307 ;  /* 0x7fe0000008028828 */ /* 0x000fe20000000000 */
[----:B------:R-:W-:-:S03]  /*08d0*/  ISETP.GE.U32.AND P2, PT, R15, R24, PT ;  /* 0x000000180f00720c */ /* 0x000fc60003f46070 */
[----:B------:R-:W-:Y:S01]  /*08e0*/  @!P3 LOP3.LUT R16, R9, 0x7ff00000, RZ, 0xc0, !PT ;  /* 0x7ff000000910b812 */ /* 0x000fe200078ec0ff */
[----:B------:R-:W-:Y:S01]  /*08f0*/  @!P3 IMAD.MOV.U32 R20, RZ, RZ, RZ ;  /* 0x000000ffff14b224 */ /* 0x000fe200078e00ff */
[----:B------:R-:W0:Y:S02]  /*0900*/  MUFU.RCP64H R19, R3 ;  /* 0x0000000300137308 */ /* 0x000e240000001800 */
[----:B------:R-:W-:Y:S01]  /*0910*/  @!P3 ISETP.GE.U32.AND P4, PT, R15, R16, PT ;  /* 0x000000100f00b20c */ /* 0x000fe20003f86070 */
[----:B------:R-:W-:Y:S01]  /*0920*/  IMAD.MOV.U32 R16, RZ, RZ, 0x1ca00000 ;  /* 0x1ca00000ff107424 */ /* 0x000fe200078e00ff */
[----:B------:R-:W-:-:S04]  /*0930*/  @!P0 LOP3.LUT R24, R3, 0x7ff00000, RZ, 0xc0, !PT ;  /* 0x7ff0000003188812 */ /* 0x000fc800078ec0ff */
[----:B------:R-:W-:Y:S01]  /*0940*/  @!P3 SEL R17, R16, 0x63400000, !P4 ;  /* 0x634000001011b807 */ /* 0x000fe20006000000 */
[----:B------:R-:W-:-:S03]  /*0950*/  VIADD R25, R24, 0xffffffff ;  /* 0xffffffff18197836 */ /* 0x000fc60000000000 */
[----:B------:R-:W-:-:S04]  /*0960*/  @!P3 LOP3.LUT R17, R17, 0x80000000, R11, 0xf8, !PT ;  /* 0x800000001111b812 */ /* 0x000fc800078ef80b */
[----:B------:R-:W-:Y:S01]  /*0970*/  @!P3 LOP3.LUT R21, R17, 0x100000, RZ, 0xfc, !PT ;  /* 0x001000001115b812 */ /* 0x000fe200078efcff */
[----:B0-----:R-:W-:Y:S01]  /*0980*/  DFMA R12, R18, -R2, 1 ;  /* 0x3ff00000120c742b */ /* 0x001fe20000000802 */
[----:B------:R-:W-:-:S07]  /*0990*/  IMAD.MOV.U32 R17, RZ, RZ, R15 ;  /* 0x000000ffff117224 */ /* 0x000fce00078e000f */
[----:B------:R-:W-:-:S08]  /*09a0*/  DFMA R12, R12, R12, R12 ;  /* 0x0000000c0c0c722b */ /* 0x000fd0000000000c */
[----:B------:R-:W-:Y:S01]  /*09b0*/  DFMA R18, R18, R12, R18 ;  /* 0x0000000c1212722b */ /* 0x000fe20000000012 */
[----:B------:R-:W-:Y:S01]  /*09c0*/  SEL R13, R16, 0x63400000, !P2 ;  /* 0x63400000100d7807 */ /* 0x000fe20005000000 */
[----:B------:R-:W-:-:S03]  /*09d0*/  IMAD.MOV.U32 R12, RZ, RZ, R10 ;  /* 0x000000ffff0c7224 */ /* 0x000fc600078e000a */
[----:B------:R-:W-:-:S03]  /*09e0*/  LOP3.LUT R13, R13, 0x800fffff, R11, 0xf8, !PT ;  /* 0x800fffff0d0d7812 */ /* 0x000fc600078ef80b */
[----:B------:R-:W-:-:S03]  /*09f0*/  DFMA R22, R18, -R2, 1 ;  /* 0x3ff000001216742b */ /* 0x000fc60000000802 */
[----:B------:R-:W-:-:S05]  /*0a00*/  @!P3 DFMA R12, R12, 2, -R20 ;  /* 0x400000000c0cb82b */ /* 0x000fca0000000814 */
[----:B------:R-:W-:-:S05]  /*0a10*/  DFMA R22, R18, R22, R18 ;  /* 0x000000161216722b */ /* 0x000fca0000000012 */
[----:B------:R-:W-:-:S03]  /*0a20*/  @!P3 LOP3.LUT R17, R13, 0x7ff00000, RZ, 0xc0, !PT ;  /* 0x7ff000000d11b812 */ /* 0x000fc600078ec0ff */
[----:B------:R-:W-:Y:S02]  /*0a30*/  DMUL R18, R22, R12 ;  /* 0x0000000c16127228 */ /* 0x000fe40000000000 */
[----:B------:R-:W-:-:S05]  /*0a40*/  VIADD R20, R17, 0xffffffff ;  /* 0xffffffff11147836 */ /* 0x000fca0000000000 */
[----:B------:R-:W-:Y:S01]  /*0a50*/  ISETP.GT.U32.AND P0, PT, R20, 0x7feffffe, PT ;  /* 0x7feffffe1400780c */ /* 0x000fe20003f04070 */
[----:B------:R-:W-:-:S03]  /*0a60*/  DFMA R20, R18, -R2, R12 ;  /* 0x800000021214722b */ /* 0x000fc6000000000c */
[----:B------:R-:W-:-:S05]  /*0a70*/  ISETP.GT.U32.OR P0, PT, R25, 0x7feffffe, P0 ;  /* 0x7feffffe1900780c */ /* 0x000fca0000704470 */
[----:B------:R-:W-:-:S08]  /*0a80*/  DFMA R20, R22, R20, R18 ;  /* 0x000000141614722b */ /* 0x000fd00000000012 */
[----:B------:R-:W-:Y:S05]  /*0a90*/  @P0 BRA `(.L_x_36) ;  /* 0x00000000006c0947 */ /* 0x000fea0003800000 */
[----:B------:R-:W-:-:S04]  /*0aa0*/  LOP3.LUT R18, R9, 0x7ff00000, RZ, 0xc0, !PT ;  /* 0x7ff0000009127812 */ /* 0x000fc800078ec0ff */
[CC--:B------:R-:W-:Y:S02]  /*0ab0*/  VIADDMNMX R10, R15.reuse, -R18.reuse, 0xb9600000, !PT ;  /* 0xb96000000f0a7446 */ /* 0x0c0fe40007800912 */
[----:B------:R-:W-:Y:S02]  /*0ac0*/  ISETP.GE.U32.AND P0, PT, R15, R18, PT ;  /* 0x000000120f00720c */ /* 0x000fe40003f06070 */
[----:B------:R-:W-:Y:S02]  /*0ad0*/  VIMNMX R10, PT, PT, R10, 0x46a00000, PT ;  /* 0x46a000000a0a7848 */ /* 0x000fe40003fe0100 */
[----:B------:R-:W-:Y:S01]  /*0ae0*/  SEL R11, R16, 0x63400000, !P0 ;  /* 0x63400000100b7807 */ /* 0x000fe20004000000 */
[----:B------:R-:W-:-:S04]  /*0af0*/  IMAD.MOV.U32 R16, RZ, RZ, RZ ;  /* 0x000000ffff107224 */ /* 0x000fc800078e00ff */
[----:B------:R-:W-:-:S04]  /*0b00*/  IMAD.IADD R10, R10, 0x1, -R11 ;  /* 0x000000010a0a7824 */ /* 0x000fc800078e0a0b */
        /* <DEDUP_REMOVED lines=20> */
.L_x_36:
        /* <DEDUP_REMOVED lines=16> */
.L_x_39:
[----:B------:R-:W-:Y:S01]  /*0d50*/  LOP3.LUT R19, R9, 0x80000, RZ, 0xfc, !PT ;  /* 0x0008000009137812 */ /* 0x000fe200078efcff */
[----:B------:R-:W-:Y:S01]  /*0d60*/  IMAD.MOV.U32 R18, RZ, RZ, R8 ;  /* 0x000000ffff127224 */ /* 0x000fe200078e0008 */
[----:B------:R-:W-:Y:S06]  /*0d70*/  BRA `(.L_x_37) ;  /* 0x0000000000087947 */ /* 0x000fec0003800000 */
.L_x_38:
[----:B------:R-:W-:Y:S01]  /*0d80*/  LOP3.LUT R19, R11, 0x80000, RZ, 0xfc, !PT ;  /* 0x000800000b137812 */ /* 0x000fe200078efcff */
[----:B------:R-:W-:-:S07]  /*0d90*/  IMAD.MOV.U32 R18, RZ, RZ, R10 ;  /* 0x000000ffff127224 */ /* 0x000fce00078e000a */
.L_x_37:
[----:B------:R-:W-:Y:S05]  /*0da0*/  BSYNC.RECONVERGENT B1 ;  /* 0x0000000000017941 */ /* 0x000fea0003800200 */
.L_x_35:
[----:B------:R-:W-:Y:S02]  /*0db0*/  IMAD.MOV.U32 R15, RZ, RZ, 0x0 ;  /* 0x00000000ff0f7424 */ /* 0x000fe400078e00ff */
[----:B------:R-:W-:Y:S02]  /*0dc0*/  IMAD.MOV.U32 R2, RZ, RZ, R18 ;  /* 0x000000ffff027224 */ /* 0x000fe400078e0012 */
[----:B------:R-:W-:Y:S01]  /*0dd0*/  IMAD.MOV.U32 R3, RZ, RZ, R19 ;  /* 0x000000ffff037224 */ /* 0x000fe200078e0013 */
[----:B------:R-:W-:Y:S06]  /*0de0*/  RET.REL.NODEC R14 `(extract_phases) ;  /* 0xfffffff00e847950 */ /* 0x000fec0003c3ffff */
.L_x_40:
        /* <DEDUP_REMOVED lines=9> */
.L_x_81:


//--------------------- .text.rk4_step            --------------------------
	.section	.text.rk4_step,"ax",@progbits
	.align	128
        .global         rk4_step
        .type           rk4_step,@function
        .size           rk4_step,(.L_x_82 - rk4_step)
        .other          rk4_step,@"STO_CUDA_ENTRY STV_DEFAULT"
rk4_step:
.text.rk4_step:
        /* <DEDUP_REMOVED lines=9> */
[----:B------:R-:W-:Y:S01]  /*0090*/  IMAD.MOV.U32 R2, RZ, RZ, 0x1 ;  /* 0x00000001ff027424 */ /* 0x000fe200078e00ff */
[----:B------:R-:W1:Y:S06]  /*00a0*/  LDCU.64 UR4, c[0x0][0x358] ;  /* 0x00006b00ff0477ac */ /* 0x000e6c0008000a00 */
[----:B------:R-:W2:Y:S08]  /*00b0*/  LDC.64 R8, c[0x0][0x3c0] ;  /* 0x0000f000ff087b82 */ /* 0x000eb00000000a00 */
[----:B------:R-:W3:Y:S01]  /*00c0*/  LDC R10, c[0x0][0x3c4] ;  /* 0x0000f100ff0a7b82 */ /* 0x000ee20000000800 */
[----:B0-----:R-:W-:-:S06]  /*00d0*/  DMUL R6, R6, 6 ;  /* 0x4018000006067828 */ /* 0x001fcc0000000000 */
[----:B------:R-:W0:Y:S01]  /*00e0*/  MUFU.RCP64H R3, R7 ;  /* 0x0000000700037308 */ /* 0x000e220000001800 */
[----:B---3--:R-:W-:Y:S01]  /*00f0*/  FSETP.GEU.AND P1, PT, |R10|, 6.5827683646048100446e-37, PT ;  /* 0x036000000a00780b */ /* 0x008fe20003f2e200 */
[----:B0-----:R-:W-:-:S08]  /*0100*/  DFMA R4, -R6, R2, 1 ;  /* 0x3ff000000604742b */ /* 0x001fd00000000102 */
[----:B------:R-:W-:-:S08]  /*0110*/  DFMA R4, R4, R4, R4 ;  /* 0x000000040404722b */ /* 0x000fd00000000004 */
[----:B------:R-:W-:-:S08]  /*0120*/  DFMA R4, R2, R4, R2 ;  /* 0x000000040204722b */ /* 0x000fd00000000002 */
[----:B------:R-:W-:-:S08]  /*0130*/  DFMA R2, -R6, R4, 1 ;  /* 0x3ff000000602742b */ /* 0x000fd00000000104 */
[----:B------:R-:W-:-:S08]  /*0140*/  DFMA R2, R4, R2, R4 ;  /* 0x000000020402722b */ /* 0x000fd00000000004 */
[----:B--2---:R-:W-:-:S08]  /*0150*/  DMUL R4, R2, R8 ;  /* 0x0000000802047228 */ /* 0x004fd00000000000 */
[----:B------:R-:W-:-:S08]  /*0160*/  DFMA R8, -R6, R4, R8 ;  /* 0x000000040608722b */ /* 0x000fd00000000108 */
[----:B------:R-:W-:-:S10]  /*0170*/  DFMA R2, R2, R8, R4 ;  /* 0x000000080202722b */ /* 0x000fd40000000004 */
[----:B------:R-:W-:-:S05]  /*0180*/  FFMA R4, RZ, R7, R3 ;  /* 0x00000007ff047223 */ /* 0x000fca0000000003 */
[----:B------:R-:W-:-:S13]  /*0190*/  FSETP.GT.AND P0, PT, |R4|, 1.469367938527859385e-39, PT ;  /* 0x001000000400780b */ /* 0x000fda0003f04200 */
[----:B-1----:R-:W-:Y:S05]  /*01a0*/  @P0 BRA P1, `(.L_x_41) ;  /* 0x0000000000080947 */ /* 0x002fea0000800000 */
[----:B------:R-:W-:-:S07]  /*01b0*/  MOV R8, 0x1d0 ;  /* 0x000001d000087802 */ /* 0x000fce0000000f00 */
[----:B------:R-:W-:Y:S05]  /*01c0*/  CALL.REL.NOINC `($__internal_3_$__cuda_sm20_div_rn_f64_full) ;  /* 0x00000000006c7944 */ /* 0x000fea0003c00000 */
.L_x_41:
[----:B------:R-:W0:Y:S08]  /*01d0*/  LDC.64 R6, c[0x0][0x398] ;  /* 0x0000e600ff067b82 */ /* 0x000e300000000a00 */
[----:B------:R-:W1:Y:S08]  /*01e0*/  LDC.64 R8, c[0x0][0x3a0] ;  /* 0x0000e800ff087b82 */ /* 0x000e700000000a00 */
[----:B------:R-:W2:Y:S08]  /*01f0*/  LDC.64 R12, c[0x0][0x3a8] ;  /* 0x0000ea00ff0c7b82 */ /* 0x000eb00000000a00 */
[----:B------:R-:W3:Y:S01]  /*0200*/  LDC.64 R16, c[0x0][0x3b0] ;  /* 0x0000ec00ff107b82 */ /* 0x000ee20000000a00 */
[----:B0-----:R-:W-:-:S06]  /*0210*/  IMAD.WIDE.U32 R6, R0, 0x10, R6 ;  /* 0x0000001000067825 */ /* 0x001fcc00078e0006 */
[----:B------:R-:W4:Y:S01]  /*0220*/  LDG.E.128 R4, desc[UR4][R6.64] ;  /* 0x0000000406047981 */ /* 0x000f22000c1e1d00 */
[C---:B-1----:R-:W-:Y:S01]  /*0230*/  IMAD.WIDE.U32 R8, R0.reuse, 0x10, R8 ;  /* 0x0000001000087825 */ /* 0x042fe200078e0008 */
[----:B------:R-:W0:Y:S05]  /*0240*/  LDC.64 R20, c[0x0][0x388] ;  /* 0x0000e200ff147b82 */ /* 0x000e2a0000000a00 */
[----:B------:R-:W4:Y:S01]  /*0250*/  LDG.E.128 R8, desc[UR4][R8.64] ;  /* 0x0000000408087981 */ /* 0x000f22000c1e1d00 */
[----:B--2---:R-:W-:-:S06]  /*0260*/  IMAD.WIDE.U32 R12, R0, 0x10, R12 ;  /* 0x00000010000c7825 */ /* 0x004fcc00078e000c */
[----:B------:R-:W2:Y:S01]  /*0270*/  LDG.E.128 R12, desc[UR4][R12.64] ;  /* 0x000000040c0c7981 */ /* 0x000ea2000c1e1d00 */
[----:B---3--:R-:W-:-:S06]  /*0280*/  IMAD.WIDE.U32 R16, R0, 0x10, R16 ;  /* 0x0000001000107825 */ /* 0x008fcc00078e0010 */
[----:B------:R-:W3:Y:S01]  /*0290*/  LDG.E.128 R16, desc[UR4][R16.64] ;  /* 0x0000000410107981 */ /* 0x000ee2000c1e1d00 */
[----:B0-----:R-:W-:-:S06]  /*02a0*/  IMAD.WIDE.U32 R20, R0, 0x10, R20 ;  /* 0x0000001000147825 */ /* 0x001fcc00078e0014 */
[----:B------:R-:W5:Y:S01]  /*02b0*/  LDG.E.128 R20, desc[UR4][R20.64] ;  /* 0x0000000414147981 */ /* 0x000f62000c1e1d00 */
[----:B----4-:R-:W-:Y:S02]  /*02c0*/  DFMA R24, R10, 2, R6 ;  /* 0x400000000a18782b */ /* 0x010fe40000000006 */
[----:B------:R-:W-:Y:S01]  /*02d0*/  DFMA R10, R8, 2, R4 ;  /* 0x40000000080a782b */ /* 0x000fe20000000004 */
[----:B------:R-:W0:Y:S05]  /*02e0*/  LDC.64 R4, c[0x0][0x390] ;  /* 0x0000e400ff047b82 */ /* 0x000e2a0000000a00 */
[----:B--2---:R-:W-:Y:S02]  /*02f0*/  DFMA R14, R14, 2, R24 ;  /* 0x400000000e0e782b */ /* 0x004fe40000000018 */
[----:B------:R-:W-:-:S06]  /*0300*/  DFMA R10, R12, 2, R10 ;  /* 0x400000000c0a782b */ /* 0x000fcc000000000a */
[----:B---3--:R-:W-:Y:S02]  /*0310*/  DADD R14, R18, R14 ;  /* 0x00000000120e7229 */ /* 0x008fe4000000000e */
[----:B------:R-:W-:-:S06]  /*0320*/  DADD R10, R10, R16 ;  /* 0x000000000a0a7229 */ /* 0x000fcc0000000010 */
[-C--:B-----5:R-:W-:Y:S02]  /*0330*/  DFMA R8, R14, R2.reuse, R20 ;  /* 0x000000020e08722b */ /* 0x0a0fe40000000014 */
[----:B------:R-:W-:Y:S01]  /*0340*/  DFMA R10, R10, -R2, R22 ;  /* 0x800000020a0a722b */ /* 0x000fe20000000016 */
[----:B0-----:R-:W-:-:S06]  /*0350*/  IMAD.WIDE.U32 R4, R0, 0x10, R4 ;  /* 0x0000001000047825 */ /* 0x001fcc00078e0004 */
[----:B------:R-:W-:Y:S01]  /*0360*/  STG.E.128 desc[UR4][R4.64], R8 ;  /* 0x0000000804007986 */ /* 0x000fe2000c101d04 */
[----:B------:R-:W-:Y:S05]  /*0370*/  EXIT ;  /* 0x000000000000794d */ /* 0x000fea0003800000 */
        .weak           $__internal_3_$__cuda_sm20_div_rn_f64_full
        .type           $__internal_3_$__cuda_sm20_div_rn_f64_full,@function
        .size           $__internal_3_$__cuda_sm20_div_rn_f64_full,(.L_x_82 - $__internal_3_$__cuda_sm20_div_rn_f64_full)
$__internal_3_$__cuda_sm20_div_rn_f64_full:
[C---:B------:R-:W-:Y:S01]  /*0380*/  FSETP.GEU.AND P0, PT, |R7|.reuse, 1.469367938527859385e-39, PT ;  /* 0x001000000700780b */ /* 0x040fe20003f0e200 */
[----:B------:R-:W0:Y:S01]  /*0390*/  LDC.64 R4, c[0x0][0x3c0] ;  /* 0x0000f000ff047b82 */ /* 0x000e220000000a00 */
[C---:B------:R-:W-:Y:S01]  /*03a0*/  LOP3.LUT R2, R7.reuse, 0x800fffff, RZ, 0xc0, !PT ;  /* 0x800fffff07027812 */ /* 0x040fe200078ec0ff */
[----:B------:R-:W-:Y:S01]  /*03b0*/  IMAD.MOV.U32 R10, RZ, RZ, 0x1 ;  /* 0x00000001ff0a7424 */ /* 0x000fe200078e00ff */
[----:B------:R-:W-:Y:S01]  /*03c0*/  LOP3.LUT R15, R7, 0x7ff00000, RZ, 0xc0, !PT ;  /* 0x7ff00000070f7812 */ /* 0x000fe200078ec0ff */
[----:B------:R-:W-:Y:S01]  /*03d0*/  IMAD.MOV.U32 R9, RZ, RZ, 0x1ca00000 ;  /* 0x1ca00000ff097424 */ /* 0x000fe200078e00ff */
[----:B------:R-:W-:Y:S01]  /*03e0*/  LOP3.LUT R3, R2, 0x3ff00000, RZ, 0xfc, !PT ;  /* 0x3ff0000002037812 */ /* 0x000fe200078efcff */
[----:B------:R-:W-:-:S06]  /*03f0*/  IMAD.MOV.U32 R2, RZ, RZ, R6 ;  /* 0x000000ffff027224 */ /* 0x000fcc00078e0006 */
[----:B------:R-:W-:-:S06]  /*0400*/  @!P0 DMUL R2, R6, 8.98846567431157953865e+307 ;  /* 0x7fe0000006028828 */ /* 0x000fcc0000000000 */
[----:B------:R-:W1:Y:S01]  /*0410*/  MUFU.RCP64H R11, R3 ;  /* 0x00000003000b7308 */ /* 0x000e620000001800 */
[----:B0-----:R-:W-:-:S04]  /*0420*/  LOP3.LUT R14, R5, 0x7ff00000, RZ, 0xc0, !PT ;  /* 0x7ff00000050e7812 */ /* 0x001fc800078ec0ff */
[----:B------:R-:W-:Y:S01]  /*0430*/  ISETP.GE.U32.AND P1, PT, R14, R15, PT ;  /* 0x0000000f0e00720c */ /* 0x000fe20003f26070 */
[----:B------:R-:W-:Y:S01]  /*0440*/  IMAD.MOV.U32 R21, RZ, RZ, R14 ;  /* 0x000000ffff157224 */ /* 0x000fe200078e000e */
[----:B-1----:R-:W-:-:S08]  /*0450*/  DFMA R12, R10, -R2, 1 ;  /* 0x3ff000000a0c742b */ /* 0x002fd00000000802 */
[----:B------:R-:W-:-:S08]  /*0460*/  DFMA R12, R12, R12, R12 ;  /* 0x0000000c0c0c722b */ /* 0x000fd0000000000c */
[----:B------:R-:W-:Y:S01]  /*0470*/  DFMA R12, R10, R12, R10 ;  /* 0x0000000c0a0c722b */ /* 0x000fe2000000000a */
[----:B------:R-:W-:Y:S02]  /*0480*/  SEL R10, R9, 0x63400000, !P1 ;  /* 0x63400000090a7807 */ /* 0x000fe40004800000 */
[----:B------:R-:W-:Y:S02]  /*0490*/  FSETP.GEU.AND P1, PT, |R5|, 1.469367938527859385e-39, PT ;  /* 0x001000000500780b */ /* 0x000fe40003f2e200 */
[----:B------:R-:W-:Y:S01]  /*04a0*/  LOP3.LUT R11, R10, 0x800fffff, R5, 0xf8, !PT ;  /* 0x800fffff0a0b7812 */ /* 0x000fe200078ef805 */
[----:B------:R-:W-:Y:S02]  /*04b0*/  IMAD.MOV.U32 R10, RZ, RZ, R4 ;  /* 0x000000ffff0a7224 */ /* 0x000fe400078e0004 */
[----:B------:R-:W-:-:S08]  /*04c0*/  DFMA R16, R12, -R2, 1 ;  /* 0x3ff000000c10742b */ /* 0x000fd00000000802 */
[----:B------:R-:W-:Y:S01]  /*04d0*/  DFMA R12, R12, R16, R12 ;  /* 0x000000100c0c722b */ /* 0x000fe2000000000c */
[----:B------:R-:W-:Y:S10]  /*04e0*/  @P1 BRA `(.L_x_42) ;  /* 0x0000000000201947 */ /* 0x000ff40003800000 */
[----:B------:R-:W-:-:S04]  /*04f0*/  LOP3.LUT R17, R7, 0x7ff00000, RZ, 0xc0, !PT ;  /* 0x7ff0000007117812 */ /* 0x000fc800078ec0ff */
[----:B------:R-:W-:-:S04]  /*0500*/  ISETP.GE.U32.AND P1, PT, R14, R17, PT ;  /* 0x000000110e00720c */ /* 0x000fc80003f26070 */
[----:B------:R-:W-:-:S04]  /*0510*/  SEL R16, R9, 0x63400000, !P1 ;  /* 0x6340000009107807 */ /* 0x000fc80004800000 */
[----:B------:R-:W-:-:S04]  /*0520*/  LOP3.LUT R16, R16, 0x80000000, R5, 0xf8, !PT ;  /* 0x8000000010107812 */ /* 0x000fc800078ef805 */
[----:B------:R-:W-:Y:S01]  /*0530*/  LOP3.LUT R17, R16, 0x100000, RZ, 0xfc, !PT ;  /* 0x0010000010117812 */ /* 0x000fe200078efcff */
[----:B------:R-:W-:-:S06]  /*0540*/  IMAD.MOV.U32 R16, RZ, RZ, RZ ;  /* 0x000000ffff107224 */ /* 0x000fcc00078e00ff */
[----:B------:R-:W-:-:S10]  /*0550*/  DFMA R10, R10, 2, -R16 ;  /* 0x400000000a0a782b */ /* 0x000fd40000000810 */
[----:B------:R-:W-:-:S07]  /*0560*/  LOP3.LUT R21, R11, 0x7ff00000, RZ, 0xc0, !PT ;  /* 0x7ff000000b157812 */ /* 0x000fce00078ec0ff */
.L_x_42:
        /* <DEDUP_REMOVED lines=29> */
[----:B------:R-:W-:Y:S01]  /*0740*/  IMAD.MOV.U32 R2, RZ, RZ, RZ ;  /* 0x000000ffff027224 */ /* 0x000fe200078e00ff */
[----:B------:R-:W-:-:S05]  /*0750*/  IADD3 R9, PT, PT, -R9, -0x43300000, RZ ;  /* 0xbcd0000009097810 */ /* 0x000fca0007ffe1ff */
[----:B------:R-:W-:-:S03]  /*0760*/  DFMA R2, R14, -R2, R12 ;  /* 0x800000020e02722b */ /* 0x000fc6000000000c */
[----:B------:R-:W-:-:S07]  /*0770*/  LOP3.LUT R7, R5, R7, RZ, 0x3c, !PT ;  /* 0x0000000705077212 */ /* 0x000fce00078e3cff */
[----:B------:R-:W-:-:S04]  /*0780*/  FSETP.NEU.AND P0, PT, |R3|, R9, PT ;  /* 0x000000090300720b */ /* 0x000fc80003f0d200 */
[----:B------:R-:W-:Y:S02]  /*0790*/  FSEL R14, R4, R14, !P0 ;  /* 0x0000000e040e7208 */ /* 0x000fe40004000000 */
[----:B------:R-:W-:Y:S01]  /*07a0*/  FSEL R15, R7, R15, !P0 ;  /* 0x0000000f070f7208 */ /* 0x000fe20004000000 */
[----:B------:R-:W-:Y:S06]  /*07b0*/  BRA `(.L_x_44) ;  /* 0x0000000000587947 */ /* 0x000fec0003800000 */
.L_x_43:
[----:B------:R-:W0:Y:S02]  /*07c0*/  LDC.64 R2, c[0x0][0x3c0] ;  /* 0x0000f000ff027b82 */ /* 0x000e240000000a00 */
[----:B0-----:R-:W-:-:S14]  /*07d0*/  DSETP.NAN.AND P0, PT, R2, R2, PT ;  /* 0x000000020200722a */ /* 0x001fdc0003f08000 */
        /* <DEDUP_REMOVED lines=15> */
.L_x_46:
[----:B------:R-:W-:Y:S01]  /*08d0*/  LOP3.LUT R15, R7, 0x80000, RZ, 0xfc, !PT ;  /* 0x00080000070f7812 */ /* 0x000fe200078efcff */
[----:B------:R-:W-:Y:S01]  /*08e0*/  IMAD.MOV.U32 R14, RZ, RZ, R6 ;  /* 0x000000ffff0e7224 */ /* 0x000fe200078e0006 */
[----:B------:R-:W-:Y:S06]  /*08f0*/  BRA `(.L_x_44) ;  /* 0x0000000000087947 */ /* 0x000fec0003800000 */
.L_x_45:
[----:B------:R-:W-:Y:S01]  /*0900*/  LOP3.LUT R15, R5, 0x80000, RZ, 0xfc, !PT ;  /* 0x00080000050f7812 */ /* 0x000fe200078efcff */
[----:B------:R-:W-:-:S07]  /*0910*/  IMAD.MOV.U32 R14, RZ, RZ, R4 ;  /* 0x000000ffff0e7224 */ /* 0x000fce00078e0004 */
.L_x_44:
[----:B------:R-:W-:Y:S02]  /*0920*/  IMAD.MOV.U32 R9, RZ, RZ, 0x0 ;  /* 0x00000000ff097424 */ /* 0x000fe400078e00ff */
[----:B------:R-:W-:Y:S02]  /*0930*/  IMAD.MOV.U32 R2, RZ, RZ, R14 ;  /* 0x000000ffff027224 */ /* 0x000fe400078e000e */
[----:B------:R-:W-:Y:S01]  /*0940*/  IMAD.MOV.U32 R3, RZ, RZ, R15 ;  /* 0x000000ffff037224 */ /* 0x000fe200078e000f */
[----:B------:R-:W-:Y:S06]  /*0950*/  RET.REL.NODEC R8 `(rk4_step) ;  /* 0xfffffff408a87950 */ /* 0x000fec0003c3ffff */
.L_x_47:
        /* <DEDUP_REMOVED lines=10> */
.L_x_82:


//--------------------- .text.hamiltonian_matvec  --------------------------
	.section	.text.hamiltonian_matvec,"ax",@progbits
	.align	128
        .global         hamiltonian_matvec
        .type           hamiltonian_matvec,@function
        .size           hamiltonian_matvec,(.L_x_90 - hamiltonian_matvec)
        .other          hamiltonian_matvec,@"STO_CUDA_ENTRY STV_DEFAULT"
hamiltonian_matvec:
.text.hamiltonian_matvec:
        /* <DEDUP_REMOVED lines=8> */
[----:B------:R-:W-:Y:S01]  /*0080*/  UISETP.GE.U32.AND UP0, UPT, UR8, 0x8, UPT ;  /* 0x000000080800788c */ /* 0x000fe2000bf06070 */
[----:B------:R-:W-:Y:S01]  /*0090*/  HFMA2 R0, -RZ, RZ, 0, 0 ;  /* 0x00000000ff007431 */ /* 0x000fe200000001ff */
[----:B------:R-:W-:Y:S02]  /*00a0*/  CS2R R6, SRZ ;  /* 0x0000000000067805 */ /* 0x000fe4000001ff00 */
[----:B------:R-:W-:Y:S01]  /*00b0*/  CS2R R4, SRZ ;  /* 0x0000000000047805 */ /* 0x000fe2000001ff00 */
[----:B------:R-:W-:Y:S01]  /*00c0*/  ULOP3.LUT UR4, UR8, 0x7, URZ, 0xc0, !UPT ;  /* 0x0000000708047892 */ /* 0x000fe2000f8ec0ff */
[----:B------:R-:W0:Y:S03]  /*00d0*/  LDCU.64 UR6, c[0x0][0x358] ;  /* 0x00006b00ff0677ac */ /* 0x000e260008000a00 */
[----:B------:R-:W-:Y:S08]  /*00e0*/  BRA.U !UP0, `(.L_x_48) ;  /* 0x0000000508687547 */ /* 0x000ff0000b800000 */
[----:B------:R-:W1:Y:S01]  /*00f0*/  LDC.64 R22, c[0x0][0x380] ;  /* 0x0000e000ff167b82 */ /* 0x000e620000000a00 */
[----:B------:R-:W-:Y:S01]  /*0100*/  ULOP3.LUT UR5, UR8, 0xfffffff8, URZ, 0xc0, !UPT ;  /* 0xfffffff808057892 */ /* 0x000fe2000f8ec0ff */
[----:B------:R-:W-:Y:S02]  /*0110*/  MOV R3, RZ ;  /* 0x000000ff00037202 */ /* 0x000fe40000000f00 */
[----:B------:R-:W-:-:S03]  /*0120*/  CS2R R6, SRZ ;  /* 0x0000000000067805 */ /* 0x000fc6000001ff00 */
[----:B------:R-:W-:Y:S01]  /*0130*/  MOV R0, UR5 ;  /* 0x0000000500007c02 */ /* 0x000fe20008000f00 */
[----:B------:R-:W2:Y:S06]  /*0140*/  LDC.64 R20, c[0x0][0x388] ;  /* 0x0000e200ff147b82 */ /* 0x000eac0000000a00 */
.L_x_49:
[----:B------:R-:W-:Y:S02]  /*0150*/  IMAD R16, R2, UR8, R3 ;  /* 0x0000000802107c24 */ /* 0x000fe4000f8e0203 */
[----:B--2---:R-:W-:-:S04]  /*0160*/  IMAD.WIDE.U32 R18, R3, 0x10, R20 ;  /* 0x0000001003127825 */ /* 0x004fc800078e0014 */
[C---:B-1----:R-:W-:Y:S01]  /*0170*/  IMAD.WIDE.U32 R26, R16.reuse, 0x10, R22 ;  /* 0x00000010101a7825 */ /* 0x042fe200078e0016 */
[----:B0-----:R-:W2:Y:S04]  /*0180*/  LDG.E.128 R8, desc[UR6][R18.64] ;  /* 0x0000000612087981 */ /* 0x001ea8000c1e1d00 */
[----:B------:R-:W2:Y:S02]  /*0190*/  LDG.E.128 R12, desc[UR6][R26.64] ;  /* 0x000000061a0c7981 */ /* 0x000ea4000c1e1d00 */
[-C--:B--2---:R-:W-:Y:S02]  /*01a0*/  DMUL R28, R14, R10.reuse ;  /* 0x0000000a0e1c7228 */ /* 0x084fe40000000000 */
[----:B------:R-:W-:Y:S01]  /*01b0*/  DMUL R24, R12, R10 ;  /* 0x0000000a0c187228 */ /* 0x000fe20000000000 */
[----:B------:R-:W-:-:S05]  /*01c0*/  IADD3 R11, PT, PT, R16, 0x1, RZ ;  /* 0x00000001100b7810 */ /* 0x000fca0007ffe0ff */
[-C--:B------:R-:W-:Y:S01]  /*01d0*/  DFMA R28, R12, R8.reuse, -R28 ;  /* 0x000000080c1c722b */ /* 0x080fe2000000081c */
[----:B------:R-:W-:Y:S01]  /*01e0*/  IMAD.WIDE.U32 R12, R11, 0x10, R22 ;  /* 0x000000100b0c7825 */ /* 0x000fe200078e0016 */
[----:B------:R-:W-:Y:S01]  /*01f0*/  DFMA R24, R14, R8, R24 ;  /* 0x000000080e18722b */ /* 0x000fe20000000018 */
[----:B------:R-:W2:Y:S04]  /*0200*/  LDG.E.128 R8, desc[UR6][R18.64+0x10] ;  /* 0x0000100612087981 */ /* 0x000ea8000c1e1d00 */
[----:B------:R-:W2:Y:S01]  /*0210*/  LDG.E.128 R12, desc[UR6][R12.64] ;  /* 0x000000060c0c7981 */ /* 0x000ea2000c1e1d00 */
[----:B------:R-:W-:Y:S02]  /*0220*/  DADD R28, R28, R4 ;  /* 0x000000001c1c7229 */ /* 0x000fe40000000004 */
[----:B------:R-:W-:-:S02]  /*0230*/  DADD R24, R24, R6 ;  /* 0x0000000018187229 */ /* 0x000fc40000000006 */
[-C--:B--2---:R-:W-:Y:S02]  /*0240*/  DMUL R6, R14, R10.reuse ;  /* 0x0000000a0e067228 */ /* 0x084fe40000000000 */
[----:B------:R-:W-:Y:S01]  /*0250*/  DMUL R4, R12, R10 ;  /* 0x0000000a0c047228 */ /* 0x000fe20000000000 */
[----:B------:R-:W-:-:S05]  /*0260*/  IADD3 R11, PT, PT, R16, 0x2, RZ ;  /* 0x00000002100b7810 */ /* 0x000fca0007ffe0ff */
[-C--:B------:R-:W-:Y:S01]  /*0270*/  DFMA R12, R12, R8.reuse, -R6 ;  /* 0x000000080c0c722b */ /* 0x080fe20000000806 */
[----:B------:R-:W-:Y:S01]  /*0280*/  IMAD.WIDE.U32 R10, R11, 0x10, R22 ;  /* 0x000000100b0a7825 */ /* 0x000fe200078e0016 */
[----:B------:R-:W-:Y:S02]  /*0290*/  DFMA R14, R14, R8, R4 ;  /* 0x000000080e0e722b */ /* 0x000fe40000000004 */
        /* <DEDUP_REMOVED lines=42> */
[----:B------:R-:W-:Y:S01]  /*0540*/  DADD R28, R28, R12 ;  /* 0x000000001c1c7229 */ /* 0x000fe2000000000c */
[----:B------:R-:W-:-:S05]  /*0550*/  IADD3 R16, PT, PT, R16, 0x7, RZ ;  /* 0x0000000710107810 */ /* 0x000fca0007ffe0ff */
[----:B------:R-:W-:Y:S01]  /*0560*/  IMAD.WIDE.U32 R16, R16, 0x10, R22 ;  /* 0x0000001010107825 */ /* 0x000fe200078e0016 */
[-C--:B--2---:R-:W-:Y:S02]  /*0570*/  DMUL R12, R10, R6.reuse ;  /* 0x000000060a0c7228 */ /* 0x084fe40000000000 */
[----:B------:R-:W-:-:S06]  /*0580*/  DMUL R6, R8, R6 ;  /* 0x0000000608067228 */ /* 0x000fcc0000000000 */
[-C--:B------:R-:W-:Y:S02]  /*0590*/  DFMA R8, R8, R4.reuse, -R12 ;  /* 0x000000040808722b */ /* 0x080fe4000000080c */
[----:B------:R-:W2:Y:S04]  /*05a0*/  LDG.E.128 R12, desc[UR6][R18.64+0x70] ;  /* 0x00007006120c7981 */ /* 0x000ea8000c1e1d00 */
[----:B------:R-:W2:Y:S01]  /*05b0*/  LDG.E.128 R16, desc[UR6][R16.64] ;  /* 0x0000000610107981 */ /* 0x000ea2000c1e1d00 */
[----:B------:R-:W-:Y:S01]  /*05c0*/  DFMA R6, R10, R4, R6 ;  /* 0x000000040a06722b */ /* 0x000fe20000000006 */
[----:B------:R-:W-:Y:S01]  /*05d0*/  IADD3 R3, PT, PT, R3, 0x8, RZ ;  /* 0x0000000803037810 */ /* 0x000fe20007ffe0ff */
[----:B------:R-:W-:Y:S02]  /*05e0*/  DADD R24, R24, R26 ;  /* 0x0000000018187229 */ /* 0x000fe4000000001a */
[----:B------:R-:W-:Y:S01]  /*05f0*/  DADD R8, R28, R8 ;  /* 0x000000001c087229 */ /* 0x000fe20000000008 */
[----:B------:R-:W-:-:S05]  /*0600*/  ISETP.NE.AND P0, PT, R3, R0, PT ;  /* 0x000000000300720c */ /* 0x000fca0003f05270 */
[----:B------:R-:W-:Y:S02]  /*0610*/  DADD R6, R24, R6 ;  /* 0x0000000018067229 */ /* 0x000fe40000000006 */
[-C--:B--2---:R-:W-:Y:S02]  /*0620*/  DMUL R4, R18, R14.reuse ;  /* 0x0000000e12047228 */ /* 0x084fe40000000000 */
[----:B------:R-:W-:-:S06]  /*0630*/  DMUL R14, R16, R14 ;  /* 0x0000000e100e7228 */ /* 0x000fcc0000000000 */
[-C--:B------:R-:W-:Y:S02]  /*0640*/  DFMA R4, R16, R12.reuse, -R4 ;  /* 0x0000000c1004722b */ /* 0x080fe40000000804 */
[----:B------:R-:W-:-:S06]  /*0650*/  DFMA R14, R18, R12, R14 ;  /* 0x0000000c120e722b */ /* 0x000fcc000000000e */
[----:B------:R-:W-:Y:S02]  /*0660*/  DADD R4, R8, R4 ;  /* 0x0000000008047229 */ /* 0x000fe40000000004 */
[----:B------:R-:W-:Y:S01]  /*0670*/  DADD R6, R6, R14 ;  /* 0x0000000006067229 */ /* 0x000fe2000000000e */
[----:B------:R-:W-:Y:S10]  /*0680*/  @P0 BRA `(.L_x_49) ;  /* 0xfffffff800b00947 */ /* 0x000ff4000383ffff */
.L_x_48:
[----:B------:R-:W-:-:S09]  /*0690*/  UISETP.NE.AND UP0, UPT, UR4, URZ, UPT ;  /* 0x000000ff0400728c */ /* 0x000fd2000bf05270 */
[----:B------:R-:W-:Y:S05]  /*06a0*/  BRA.U !UP0, `(.L_x_50) ;  /* 0x00000005086c7547 */ /* 0x000fea000b800000 */
[----:B------:R-:W-:Y:S02]  /*06b0*/  UISETP.GE.U32.AND UP0, UPT, UR4, 0x4, UPT ;  /* 0x000000040400788c */ /* 0x000fe4000bf06070 */
[----:B------:R-:W-:-:S04]  /*06c0*/  ULOP3.LUT UR5, UR8, 0x3, URZ, 0xc0, !UPT ;  /* 0x0000000308057892 */ /* 0x000fc8000f8ec0ff */
[----:B------:R-:W-:-:S03]  /*06d0*/  UISETP.NE.AND UP1, UPT, UR5, URZ, UPT ;  /* 0x000000ff0500728c */ /* 0x000fc6000bf25270 */
[----:B------:R-:W-:Y:S08]  /*06e0*/  BRA.U !UP0, `(.L_x_51) ;  /* 0x0000000108b07547 */ /* 0x000ff0000b800000 */
[----:B------:R-:W1:Y:S01]  /*06f0*/  LDC.64 R24, c[0x0][0x380] ;  /* 0x0000e000ff187b82 */ /* 0x000e620000000a00 */
[----:B------:R-:W-:-:S07]  /*0700*/  IMAD R3, R2, UR8, R0 ;  /* 0x0000000802037c24 */ /* 0x000fce000f8e0200 */
[----:B------:R-:W2:Y:S01]  /*0710*/  LDC.64 R26, c[0x0][0x388] ;  /* 0x0000e200ff1a7b82 */ /* 0x000ea20000000a00 */
[C---:B------:R-:W-:Y:S01]  /*0720*/  IADD3 R19, PT, PT, R3.reuse, 0x1, RZ ;  /* 0x0000000103137810 */ /* 0x040fe20007ffe0ff */
[----:B-1----:R-:W-:-:S06]  /*0730*/  IMAD.WIDE.U32 R12, R3, 0x10, R24 ;  /* 0x00000010030c7825 */ /* 0x002fcc00078e0018 */
[----:B0-----:R-:W3:Y:S01]  /*0740*/  LDG.E.128 R12, desc[UR6][R12.64] ;  /* 0x000000060c0c7981 */ /* 0x001ee2000c1e1d00 */
[----:B--2---:R-:W-:-:S05]  /*0750*/  IMAD.WIDE.U32 R26, R0, 0x10, R26 ;  /* 0x00000010001a7825 */ /* 0x004fca00078e001a */
[----:B------:R-:W3:Y:S01]  /*0760*/  LDG.E.128 R8, desc[UR6][R26.64] ;  /* 0x000000061a087981 */ /* 0x000ee2000c1e1d00 */
[----:B------:R-:W-:-:S03]  /*0770*/  IMAD.WIDE.U32 R18, R19, 0x10, R24 ;  /* 0x0000001013127825 */ /* 0x000fc600078e0018 */
[----:B------:R-:W2:Y:S04]  /*0780*/  LDG.E.128 R20, desc[UR6][R26.64+0x10] ;  /* 0x000010061a147981 */ /* 0x000ea8000c1e1d00 */
[----:B------:R-:W2:Y:S01]  /*0790*/  LDG.E.128 R16, desc[UR6][R18.64] ;  /* 0x0000000612107981 */ /* 0x000ea2000c1e1d00 */
[----:B---3--:R-:W-:-:S08]  /*07a0*/  DMUL R28, R14, R10 ;  /* 0x0000000a0e1c7228 */ /* 0x008fd00000000000 */
[C---:B------:R-:W-:Y:S02]  /*07b0*/  DFMA R28, R12.reuse, R8, -R28 ;  /* 0x000000080c1c722b */ /* 0x040fe4000000081c */
[----:B------:R-:W-:Y:S01]  /*07c0*/  DMUL R30, R12, R10 ;  /* 0x0000000a0c1e7228 */ /* 0x000fe20000000000 */
[----:B------:R-:W-:-:S05]  /*07d0*/  IADD3 R13, PT, PT, R3, 0x2, RZ ;  /* 0x00000002030d7810 */ /* 0x000fca0007ffe0ff */
[----:B------:R-:W-:Y:S02]  /*07e0*/  DADD R28, R4, R28 ;  /* 0x00000000041c7229 */ /* 0x000fe4000000001c */
[-C--:B--2---:R-:W-:Y:S01]  /*07f0*/  DMUL R4, R18, R22.reuse ;  /* 0x0000001612047228 */ /* 0x084fe20000000000 */
[--C-:B------:R-:W-:Y:S01]  /*0800*/  IMAD.WIDE.U32 R12, R13, 0x10, R24.reuse ;  /* 0x000000100d0c7825 */ /* 0x100fe200078e0018 */
[----:B------:R-:W-:Y:S02]  /*0810*/  DMUL R22, R16, R22 ;  /* 0x0000001610167228 */ /* 0x000fe40000000000 */
[----:B------:R-:W-:Y:S01]  /*0820*/  DFMA R30, R14, R8, R30 ;  /* 0x000000080e1e722b */ /* 0x000fe2000000001e */
[----:B------:R-:W2:Y:S03]  /*0830*/  LDG.E.128 R8, desc[UR6][R26.64+0x20] ;  /* 0x000020061a087981 */ /* 0x000ea6000c1e1d00 */
[-C--:B------:R-:W-:Y:S01]  /*0840*/  DFMA R16, R16, R20.reuse, -R4 ;  /* 0x000000141010722b */ /* 0x080fe20000000804 */
[----:B------:R-:W-:Y:S01]  /*0850*/  IADD3 R5, PT, PT, R3, 0x3, RZ ;  /* 0x0000000303057810 */ /* 0x000fe20007ffe0ff */
[----:B------:R-:W2:Y:S04]  /*0860*/  LDG.E.128 R12, desc[UR6][R12.64] ;  /* 0x000000060c0c7981 */ /* 0x000ea8000c1e1d00 */
[----:B------:R-:W-:Y:S01]  /*0870*/  IMAD.WIDE.U32 R4, R5, 0x10, R24 ;  /* 0x0000001005047825 */ /* 0x000fe200078e0018 */
[----:B------:R-:W-:Y:S01]  /*0880*/  DADD R30, R6, R30 ;  /* 0x00000000061e7229 */ /* 0x000fe2000000001e */
[----:B------:R-:W3:Y:S04]  /*0890*/  LDG.E.128 R24, desc[UR6][R26.64+0x30] ;  /* 0x000030061a187981 */ /* 0x000ee8000c1e1d00 */
[----:B------:R-:W3:Y:S01]  /*08a0*/  LDG.E.128 R4, desc[UR6][R4.64] ;  /* 0x0000000604047981 */ /* 0x000ee2000c1e1d00 */
[----:B------:R-:W-:-:S02]  /*08b0*/  DFMA R18, R18, R20, R22 ;  /* 0x000000141212722b */ /* 0x000fc40000000016 */
[----:B------:R-:W-:-:S06]  /*08c0*/  DADD R16, R28, R16 ;  /* 0x000000001c107229 */ /* 0x000fcc0000000010 */
[----:B------:R-:W-:Y:S01]  /*08d0*/  DADD R18, R30, R18 ;  /* 0x000000001e127229 */ /* 0x000fe20000000012 */
[----:B------:R-:W-:Y:S01]  /*08e0*/  IADD3 R0, PT, PT, R0, 0x4, RZ ;  /* 0x0000000400007810 */ /* 0x000fe20007ffe0ff */
[-C--:B--2---:R-:W-:Y:S02]  /*08f0*/  DMUL R20, R14, R10.reuse ;  /* 0x0000000a0e147228 */ /* 0x084fe40000000000 */
[----:B------:R-:W-:-:S06]  /*0900*/  DMUL R10, R12, R10 ;  /* 0x0000000a0c0a7228 */ /* 0x000fcc0000000000 */
[-C--:B------:R-:W-:Y:S02]  /*0910*/  DFMA R20, R12, R8.reuse, -R20 ;  /* 0x000000080c14722b */ /* 0x080fe40000000814 */
[----:B------:R-:W-:Y:S02]  /*0920*/  DFMA R10, R14, R8, R10 ;  /* 0x000000080e0a722b */ /* 0x000fe4000000000a */
[-C--:B---3--:R-:W-:Y:S02]  /*0930*/  DMUL R8, R6, R26.reuse ;  /* 0x0000001a06087228 */ /* 0x088fe40000000000 */
[----:B------:R-:W-:Y:S02]  /*0940*/  DMUL R12, R4, R26 ;  /* 0x0000001a040c7228 */ /* 0x000fe40000000000 */
[----:B------:R-:W-:Y:S02]  /*0950*/  DADD R16, R16, R20 ;  /* 0x0000000010107229 */ /* 0x000fe40000000014 */
[----:B------:R-:W-:-:S02]  /*0960*/  DADD R10, R18, R10 ;  /* 0x00000000120a7229 */ /* 0x000fc4000000000a */
[-C--:B------:R-:W-:Y:S02]  /*0970*/  DFMA R4, R4, R24.reuse, -R8 ;  /* 0x000000180404722b */ /* 0x080fe40000000808 */
[----:B------:R-:W-:-:S06]  /*0980*/  DFMA R6, R6, R24, R12 ;  /* 0x000000180606722b */ /* 0x000fcc000000000c */
[----:B------:R-:W-:Y:S02]  /*0990*/  DADD R4, R16, R4 ;  /* 0x0000000010047229 */ /* 0x000fe40000000004 */
[----:B------:R-:W-:-:S11]  /*09a0*/  DADD R6, R10, R6 ;  /* 0x000000000a067229 */ /* 0x000fd60000000006 */
.L_x_51:
[----:B------:R-:W-:Y:S05]  /*09b0*/  BRA.U !UP1, `(.L_x_50) ;  /* 0x0000000109a87547 */ /* 0x000fea000b800000 */
[----:B------:R-:W-:Y:S02]  /*09c0*/  UISETP.NE.AND UP0, UPT, UR5, 0x1, UPT ;  /* 0x000000010500788c */ /* 0x000fe4000bf05270 */
[----:B------:R-:W-:-:S04]  /*09d0*/  ULOP3.LUT UR4, UR8, 0x1, URZ, 0xc0, !UPT ;  /* 0x0000000108047892 */ /* 0x000fc8000f8ec0ff */
[----:B------:R-:W-:-:S03]  /*09e0*/  UISETP.NE.U32.AND UP1, UPT, UR4, 0x1, UPT ;  /* 0x000000010400788c */ /* 0x000fc6000bf25070 */
[----:B------:R-:W-:Y:S08]  /*09f0*/  BRA.U !UP0, `(.L_x_52) ;  /* 0x0000000108607547 */ /* 0x000ff0000b800000 */
[----:B------:R-:W1:Y:S01]  /*0a00*/  LDC.64 R16, c[0x0][0x380] ;  /* 0x0000e000ff107b82 */ /* 0x000e620000000a00 */
[----:B------:R-:W-:-:S05]  /*0a10*/  IMAD R3, R2, UR8, R0 ;  /* 0x0000000802037c24 */ /* 0x000fca000f8e0200 */
[C---:B------:R-:W-:Y:S02]  /*0a20*/  IADD3 R21, PT, PT, R3.reuse, 0x1, RZ ;  /* 0x0000000103157810 */ /* 0x040fe40007ffe0ff */
[----:B------:R-:W2:Y:S01]  /*0a30*/  LDC.64 R8, c[0x0][0x388] ;  /* 0x0000e200ff087b82 */ /* 0x000ea20000000a00 */
[----:B-1----:R-:W-:-:S06]  /*0a40*/  IMAD.WIDE.U32 R14, R3, 0x10, R16 ;  /* 0x00000010030e7825 */ /* 0x002fcc00078e0010 */
[----:B0-----:R-:W3:Y:S01]  /*0a50*/  LDG.E.128 R12, desc[UR6][R14.64] ;  /* 0x000000060e0c7981 */ /* 0x001ee2000c1e1d00 */
[----:B--2---:R-:W-:-:S05]  /*0a60*/  IMAD.WIDE.U32 R24, R0, 0x10, R8 ;  /* 0x0000001000187825 */ /* 0x004fca00078e0008 */
[----:B------:R-:W3:Y:S01]  /*0a70*/  LDG.E.128 R8, desc[UR6][R24.64] ;  /* 0x0000000618087981 */ /* 0x000ee2000c1e1d00 */
[----:B------:R-:W-:-:S03]  /*0a80*/  IMAD.WIDE.U32 R20, R21, 0x10, R16 ;  /* 0x0000001015147825 */ /* 0x000fc600078e0010 */
[----:B------:R-:W2:Y:S04]  /*0a90*/  LDG.E.128 R16, desc[UR6][R24.64+0x10] ;  /* 0x0000100618107981 */ /* 0x000ea8000c1e1d00 */
[----:B------:R-:W2:Y:S01]  /*0aa0*/  LDG.E.128 R20, desc[UR6][R20.64] ;  /* 0x0000000614147981 */ /* 0x000ea2000c1e1d00 */
[----:B------:R-:W-:Y:S01]  /*0ab0*/  IADD3 R0, PT, PT, R0, 0x2, RZ ;  /* 0x0000000200007810 */ /* 0x000fe20007ffe0ff */
[-C--:B---3--:R-:W-:Y:S02]  /*0ac0*/  DMUL R26, R14, R10.reuse ;  /* 0x0000000a0e1a7228 */ /* 0x088fe40000000000 */
[----:B------:R-:W-:-:S06]  /*0ad0*/  DMUL R10, R12, R10 ;  /* 0x0000000a0c0a7228 */ /* 0x000fcc0000000000 */
[-C--:B------:R-:W-:Y:S02]  /*0ae0*/  DFMA R12, R12, R8.reuse, -R26 ;  /* 0x000000080c0c722b */ /* 0x080fe4000000081a */
[----:B------:R-:W-:Y:S02]  /*0af0*/  DFMA R10, R14, R8, R10 ;  /* 0x000000080e0a722b */ /* 0x000fe4000000000a */
[-C--:B--2---:R-:W-:Y:S02]  /*0b00*/  DMUL R8, R22, R18.reuse ;  /* 0x0000001216087228 */ /* 0x084fe40000000000 */
[----:B------:R-:W-:Y:S02]  /*0b10*/  DMUL R18, R20, R18 ;  /* 0x0000001214127228 */ /* 0x000fe40000000000 */
[----:B------:R-:W-:Y:S02]  /*0b20*/  DADD R4, R4, R12 ;  /* 0x0000000004047229 */ /* 0x000fe4000000000c */
[----:B------:R-:W-:-:S02]  /*0b30*/  DADD R6, R6, R10 ;  /* 0x0000000006067229 */ /* 0x000fc4000000000a */
[-C--:B------:R-:W-:Y:S02]  /*0b40*/  DFMA R8, R20, R16.reuse, -R8 ;  /* 0x000000101408722b */ /* 0x080fe40000000808 */
[----:B------:R-:W-:-:S06]  /*0b50*/  DFMA R18, R22, R16, R18 ;  /* 0x000000101612722b */ /* 0x000fcc0000000012 */
[----:B------:R-:W-:Y:S02]  /*0b60*/  DADD R4, R4, R8 ;  /* 0x0000000004047229 */ /* 0x000fe40000000008 */
[----:B------:R-:W-:-:S11]  /*0b70*/  DADD R6, R6, R18 ;  /* 0x0000000006067229 */ /* 0x000fd60000000012 */
.L_x_52:
[----:B------:R-:W-:Y:S05]  /*0b80*/  BRA.U UP1, `(.L_x_50) ;  /* 0x0000000101347547 */ /* 0x000fea000b800000 */
[----:B------:R-:W1:Y:S01]  /*0b90*/  LDC.64 R8, c[0x0][0x380] ;  /* 0x0000e000ff087b82 */ /* 0x000e620000000a00 */
[----:B------:R-:W-:-:S07]  /*0ba0*/  IMAD R3, R2, UR8, R0 ;  /* 0x0000000802037c24 */ /* 0x000fce000f8e0200 */
[----:B------:R-:W2:Y:S01]  /*0bb0*/  LDC.64 R12, c[0x0][0x388] ;  /* 0x0000e200ff0c7b82 */ /* 0x000ea20000000a00 */
[----:B-1----:R-:W-:-:S06]  /*0bc0*/  IMAD.WIDE.U32 R8, R3, 0x10, R8 ;  /* 0x0000001003087825 */ /* 0x002fcc00078e0008 */
[----:B0-----:R-:W3:Y:S01]  /*0bd0*/  LDG.E.128 R8, desc[UR6][R8.64] ;  /* 0x0000000608087981 */ /* 0x001ee2000c1e1d00 */
[----:B--2---:R-:W-:-:S06]  /*0be0*/  IMAD.WIDE.U32 R12, R0, 0x10, R12 ;  /* 0x00000010000c7825 */ /* 0x004fcc00078e000c */
[----:B------:R-:W3:Y:S02]  /*0bf0*/  LDG.E.128 R12, desc[UR6][R12.64] ;  /* 0x000000060c0c7981 */ /* 0x000ee4000c1e1d00 */
[-C--:B---3--:R-:W-:Y:S02]  /*0c00*/  DMUL R16, R10, R14.reuse ;  /* 0x0000000e0a107228 */ /* 0x088fe40000000000 */
[----:B------:R-:W-:-:S06]  /*0c10*/  DMUL R14, R8, R14 ;  /* 0x0000000e080e7228 */ /* 0x000fcc0000000000 */
[-C--:B------:R-:W-:Y:S02]  /*0c20*/  DFMA R16, R8, R12.reuse, -R16 ;  /* 0x0000000c0810722b */ /* 0x080fe40000000810 */
[----:B------:R-:W-:-:S06]  /*0c30*/  DFMA R14, R10, R12, R14 ;  /* 0x0000000c0a0e722b */ /* 0x000fcc000000000e */
[----:B------:R-:W-:Y:S02]  /*0c40*/  DADD R4, R4, R16 ;  /* 0x0000000004047229 */ /* 0x000fe40000000010 */
[----:B------:R-:W-:-:S11]  /*0c50*/  DADD R6, R6, R14 ;  /* 0x0000000006067229 */ /* 0x000fd6000000000e */
.L_x_50:
[----:B------:R-:W1:Y:S02]  /*0c60*/  LDC.64 R8, c[0x0][0x390] ;  /* 0x0000e400ff087b82 */ /* 0x000e640000000a00 */
[----:B-1----:R-:W-:-:S05]  /*0c70*/  IMAD.WIDE.U32 R2, R2, 0x10, R8 ;  /* 0x0000001002027825 */ /* 0x002fca00078e0008 */
[----:B0-----:R-:W-:Y:S01]  /*0c80*/  STG.E.128 desc[UR6][R2.64], R4 ;  /* 0x0000000402007986 */ /* 0x001fe2000c101d06 */
[----:B------:R-:W-:Y:S05]  /*0c90*/  EXIT ;  /* 0x000000000000794d */ /* 0x000fea0003800000 */
.L_x_53:
        /* <DEDUP_REMOVED lines=14> */
.L_x_90:


//--------------------- .text.build_potential_operator --------------------------
	.section	.text.build_potential_operator,"ax",@progbits
	.align	128
        .global         build_potential_operator
        .type           build_potential_operator,@function
        .size           build_potential_operator,(.L_x_84 - build_potential_operator)
        .other          build_potential_operator,@"STO_CUDA_ENTRY STV_DEFAULT"
build_potential_operator:
.text.build_potential_operator:
        /* <DEDUP_REMOVED lines=11> */
[----:B-1----:R-:W-:-:S04]  /*00b0*/  ISETP.GE.U32.AND P0, PT, R0, UR6, PT ;  /* 0x0000000600007c0c */ /* 0x002fc8000bf06070 */
[----:B------:R-:W-:-:S13]  /*00c0*/  ISETP.EQ.OR P0, PT, R11, R12, P0 ;  /* 0x0000000c0b00720c */ /* 0x000fda0000702670 */
[----:B------:R-:W-:Y:S05]  /*00d0*/  @P0 EXIT ;  /* 0x000000000000094d */ /* 0x000fea0003800000 */
[----:B------:R-:W0:Y:S01]  /*00e0*/  LDC.64 R18, c[0x0][0x388] ;  /* 0x0000e200ff127b82 */ /* 0x000e220000000a00 */
[----:B------:R-:W1:Y:S01]  /*00f0*/  LDCU.64 UR4, c[0x0][0x358] ;  /* 0x00006b00ff0477ac */ /* 0x000e620008000a00 */
[----:B------:R-:W-:Y:S02]  /*0100*/  IMAD R12, R12, 0x3, RZ ;  /* 0x000000030c0c7824 */ /* 0x000fe400078e02ff */
[----:B------:R-:W-:Y:S02]  /*0110*/  IMAD R11, R11, 0x3, RZ ;  /* 0x000000030b0b7824 */ /* 0x000fe400078e02ff */
[C---:B------:R-:W-:Y:S02]  /*0120*/  VIADD R10, R12.reuse, 0x1 ;  /* 0x000000010c0a7836 */ /* 0x040fe40000000000 */
[----:B------:R-:W-:Y:S02]  /*0130*/  VIADD R0, R12, 0x2 ;  /* 0x000000020c007836 */ /* 0x000fe40000000000 */
[----:B0-----:R-:W-:-:S04]  /*0140*/  IMAD.WIDE.U32 R14, R10, 0x8, R18 ;  /* 0x000000080a0e7825 */ /* 0x001fc800078e0012 */
[--C-:B------:R-:W-:Y:S02]  /*0150*/  IMAD.WIDE.U32 R6, R11, 0x8, R18.reuse ;  /* 0x000000080b067825 */ /* 0x100fe400078e0012 */
[----:B-1----:R-:W2:Y:S02]  /*0160*/  LDG.E.64 R14, desc[UR4][R14.64] ;  /* 0x000000040e0e7981 */ /* 0x002ea4000c1e1b00 */
[--C-:B------:R-:W-:Y:S02]  /*0170*/  IMAD.WIDE.U32 R8, R12, 0x8, R18.reuse ;  /* 0x000000080c087825 */ /* 0x100fe400078e0012 */
[----:B------:R-:W2:Y:S02]  /*0180*/  LDG.E.64 R2, desc[UR4][R6.64+0x8] ;  /* 0x0000080406027981 */ /* 0x000ea4000c1e1b00 */
[----:B------:R-:W-:Y:S02]  /*0190*/  IMAD.WIDE.U32 R18, R0, 0x8, R18 ;  /* 0x0000000800127825 */ /* 0x000fe400078e0012 */
[----:B------:R-:W3:Y:S04]  /*01a0*/  LDG.E.64 R8, desc[UR4][R8.64] ;  /* 0x0000000408087981 */ /* 0x000ee8000c1e1b00 */
[----:B------:R-:W3:Y:S04]  /*01b0*/  LDG.E.64 R4, desc[UR4][R6.64] ;  /* 0x0000000406047981 */ /* 0x000ee8000c1e1b00 */
[----:B------:R0:W4:Y:S04]  /*01c0*/  LDG.E.64 R16, desc[UR4][R6.64+0x10] ;  /* 0x0000100406107981 */ /* 0x000128000c1e1b00 */
[----:B------:R-:W4:Y:S01]  /*01d0*/  LDG.E.64 R18, desc[UR4][R18.64] ;  /* 0x0000000412127981 */ /* 0x000f22000c1e1b00 */
[----:B0-----:R-:W-:-:S02]  /*01e0*/  IMAD.MOV.U32 R6, RZ, RZ, 0x0 ;  /* 0x00000000ff067424 */ /* 0x001fc400078e00ff */
[----:B------:R-:W-:Y:S01]  /*01f0*/  IMAD.MOV.U32 R7, RZ, RZ, 0x3fd80000 ;  /* 0x3fd80000ff077424 */ /* 0x000fe200078e00ff */
[----:B------:R-:W-:Y:S01]  /*0200*/  BSSY.RECONVERGENT B0, `(.L_x_54) ;  /* 0x0000019000007945 */ /* 0x000fe20003800200 */
[----:B--2---:R-:W-:Y:S02]  /*0210*/  DADD R2, R2, -R14 ;  /* 0x0000000002027229 */ /* 0x004fe4000000080e */
[----:B---3--:R-:W-:-:S06]  /*0220*/  DADD R4, R4, -R8 ;  /* 0x0000000004047229 */ /* 0x008fcc0000000808 */
[----:B------:R-:W-:Y:S02]  /*0230*/  DMUL R2, R2, R2 ;  /* 0x0000000202027228 */ /* 0x000fe40000000000 */
[----:B----4-:R-:W-:-:S06]  /*0240*/  DADD R16, R16, -R18 ;  /* 0x0000000010107229 */ /* 0x010fcc0000000812 */
[----:B------:R-:W-:-:S08]  /*0250*/  DFMA R4, R4, R4, R2 ;  /* 0x000000040404722b */ /* 0x000fd00000000002 */
[----:B------:R-:W-:-:S06]  /*0260*/  DFMA R4, R16, R16, R4 ;  /* 0x000000101004722b */ /* 0x000fcc0000000004 */
[----:B------:R-:W0:Y:S04]  /*0270*/  MUFU.RSQ64H R3, R5 ;  /* 0x0000000500037308 */ /* 0x000e280000001c00 */
[----:B------:R-:W-:-:S06]  /*0280*/  VIADD R2, R5, 0xfcb00000 ;  /* 0xfcb0000005027836 */ /* 0x000fcc0000000000 */
[----:B0-----:R-:W-:-:S08]  /*0290*/  DMUL R8, R2, R2 ;  /* 0x0000000202087228 */ /* 0x001fd00000000000 */
[----:B------:R-:W-:-:S08]  /*02a0*/  DFMA R8, R4, -R8, 1 ;  /* 0x3ff000000408742b */ /* 0x000fd00000000808 */
[----:B------:R-:W-:Y:S02]  /*02b0*/  DFMA R6, R8, R6, 0.5 ;  /* 0x3fe000000806742b */ /* 0x000fe40000000006 */
[----:B------:R-:W-:-:S08]  /*02c0*/  DMUL R8, R2, R8 ;  /* 0x0000000802087228 */ /* 0x000fd00000000000 */
[----:B------:R-:W-:Y:S01]  /*02d0*/  DFMA R14, R6, R8, R2 ;  /* 0x00000008060e722b */ /* 0x000fe20000000002 */
[----:B------:R-:W-:-:S07]  /*02e0*/  ISETP.GE.U32.AND P0, PT, R2, 0x7ca00000, PT ;  /* 0x7ca000000200780c */ /* 0x000fce0003f06070 */
[----:B------:R-:W-:Y:S02]  /*02f0*/  DMUL R8, R4, R14 ;  /* 0x0000000e04087228 */ /* 0x000fe40000000000 */
[----:B------:R-:W-:Y:S02]  /*0300*/  VIADD R19, R15, 0xfff00000 ;  /* 0xfff000000f137836 */ /* 0x000fe40000000000 */
[----:B------:R-:W-:-:S04]  /*0310*/  IMAD.MOV.U32 R18, RZ, RZ, R14 ;  /* 0x000000ffff127224 */ /* 0x000fc800078e000e */
[----:B------:R-:W-:-:S08]  /*0320*/  DFMA R16, R8, -R8, R4 ;  /* 0x800000080810722b */ /* 0x000fd00000000004 */
[----:B------:R-:W-:Y:S01]  /*0330*/  DFMA R6, R16, R18, R8 ;  /* 0x000000121006722b */ /* 0x000fe20000000008 */
[----:B------:R-:W-:Y:S10]  /*0340*/  @!P0 BRA `(.L_x_55) ;  /* 0x0000000000108947 */ /* 0x000ff40003800000 */
[----:B------:R-:W-:-:S07]  /*0350*/  MOV R6, 0x370 ;  /* 0x0000037000067802 */ /* 0x000fce0000000f00 */
[----:B------:R-:W-:Y:S05]  /*0360*/  CALL.REL.NOINC `($__internal_5_$__cuda_sm20_dsqrt_rn_f64_mediumpath_v1) ;  /* 0x0000000800587944 */ /* 0x000fea0003c00000 */
[----:B------:R-:W-:Y:S02]  /*0370*/  IMAD.MOV.U32 R6, RZ, RZ, R2 ;  /* 0x000000ffff067224 */ /* 0x000fe400078e0002 */
[----:B------:R-:W-:-:S07]  /*0380*/  IMAD.MOV.U32 R7, RZ, RZ, R3 ;  /* 0x000000ffff077224 */ /* 0x000fce00078e0003 */
.L_x_55:
[----:B------:R-:W-:Y:S05]  /*0390*/  BSYNC.RECONVERGENT B0 ;  /* 0x0000000000007941 */ /* 0x000fea0003800200 */
.L_x_54:
[----:B------:R-:W0:Y:S02]  /*03a0*/  LDCU.64 UR6, c[0x0][0x3a8] ;  /* 0x00007500ff0677ac */ /* 0x000e240008000a00 */
[----:B0-----:R-:W-:-:S14]  /*03b0*/  DSETP.GT.AND P0, PT, R6, UR6, PT ;  /* 0x0000000606007e2a */ /* 0x001fdc000bf04000 */
[----:B------:R-:W-:Y:S05]  /*03c0*/  @P0 EXIT ;  /* 0x000000000000094d */ /* 0x000fea0003800000 */
[----:B------:R-:W0:Y:S01]  /*03d0*/  MUFU.RCP64H R3, R7 ;  /* 0x0000000700037308 */ /* 0x000e220000001800 */
[----:B------:R-:W-:Y:S01]  /*03e0*/  MOV R2, 0x1 ;  /* 0x0000000100027802 */ /* 0x000fe20000000f00 */
[----:B------:R-:W1:Y:S01]  /*03f0*/  LDCU.64 UR6, c[0x0][0x3a0] ;  /* 0x00007400ff0677ac */ /* 0x000e620008000a00 */
[----:B------:R-:W2:Y:S01]  /*0400*/  LDC R13, c[0x0][0x3a4] ;  /* 0x0000e900ff0d7b82 */ /* 0x000ea20000000800 */
[----:B------:R-:W-:Y:S03]  /*0410*/  BSSY.RECONVERGENT B0, `(.L_x_56) ;  /* 0x000000f000007945 */ /* 0x000fe60003800200 */
[----:B0-----:R-:W-:-:S08]  /*0420*/  DFMA R4, R2, -R6, 1 ;  /* 0x3ff000000204742b */ /* 0x001fd00000000806 */
[----:B------:R-:W-:Y:S01]  /*0430*/  DFMA R4, R4, R4, R4 ;  /* 0x000000040404722b */ /* 0x000fe20000000004 */
[----:B--2---:R-:W-:-:S07]  /*0440*/  FSETP.GEU.AND P1, PT, |R13|, 6.5827683646048100446e-37, PT ;  /* 0x036000000d00780b */ /* 0x004fce0003f2e200 */
[----:B------:R-:W-:-:S08]  /*0450*/  DFMA R4, R2, R4, R2 ;  /* 0x000000040204722b */ /* 0x000fd00000000002 */
[----:B------:R-:W-:-:S08]  /*0460*/  DFMA R2, R4, -R6, 1 ;  /* 0x3ff000000402742b */ /* 0x000fd00000000806 */
[----:B------:R-:W-:-:S08]  /*0470*/  DFMA R2, R4, R2, R4 ;  /* 0x000000020402722b */ /* 0x000fd00000000004 */
[----:B-1----:R-:W-:-:S08]  /*0480*/  DMUL R4, R2, UR6 ;  /* 0x0000000602047c28 */ /* 0x002fd00008000000 */
[----:B------:R-:W-:-:S08]  /*0490*/  DFMA R8, R4, -R6, UR6 ;  /* 0x0000000604087e2b */ /* 0x000fd00008000806 */
[----:B------:R-:W-:-:S10]  /*04a0*/  DFMA R2, R2, R8, R4 ;  /* 0x000000080202722b */ /* 0x000fd40000000004 */
[----:B------:R-:W-:-:S05]  /*04b0*/  FFMA R4, RZ, R7, R3 ;  /* 0x00000007ff047223 */ /* 0x000fca0000000003 */
[----:B------:R-:W-:-:S13]  /*04c0*/  FSETP.GT.AND P0, PT, |R4|, 1.469367938527859385e-39, PT ;  /* 0x001000000400780b */ /* 0x000fda0003f04200 */
[----:B------:R-:W-:Y:S05]  /*04d0*/  @P0 BRA P1, `(.L_x_57) ;  /* 0x0000000000080947 */ /* 0x000fea0000800000 */
[----:B------:R-:W-:-:S07]  /*04e0*/  MOV R14, 0x500 ;  /* 0x00000500000e7802 */ /* 0x000fce0000000f00 */
[----:B------:R-:W-:Y:S05]  /*04f0*/  CALL.REL.NOINC `($__internal_4_$__cuda_sm20_div_rn_f64_full) ;  /* 0x0000000000747944 */ /* 0x000fea0003c00000 */
.L_x_57:
[----:B------:R-:W-:Y:S05]  /*0500*/  BSYNC.RECONVERGENT B0 ;  /* 0x0000000000007941 */ /* 0x000fea0003800200 */
.L_x_56:
[----:B------:R-:W0:Y:S08]  /*0510*/  LDC R8, c[0x0][0x390] ;  /* 0x0000e400ff087b82 */ /* 0x000e300000000800 */
[----:B------:R-:W1:Y:S01]  /*0520*/  LDC.64 R4, c[0x0][0x380] ;  /* 0x0000e000ff047b82 */ /* 0x000e620000000a00 */
[----:B------:R-:W-:Y:S01]  /*0530*/  DMUL R14, R2, R2 ;  /* 0x00000002020e7228 */ /* 0x000fe20000000000 */
[----:B------:R-:W2:Y:S06]  /*0540*/  LDCU.64 UR6, c[0x0][0x3b0] ;  /* 0x00007600ff0677ac */ /* 0x000eac0008000a00 */
[----:B------:R-:W3:Y:S01]  /*0550*/  LDC.64 R16, c[0x0][0x398] ;  /* 0x0000e600ff107b82 */ /* 0x000ee20000000a00 */
[----:B0-----:R-:W-:-:S04]  /*0560*/  IMAD R8, R8, 0x3, RZ ;  /* 0x0000000308087824 */ /* 0x001fc800078e02ff */
[----:B------:R-:W-:-:S04]  /*0570*/  IMAD R7, R11, R8, R12 ;  /* 0x000000080b077224 */ /* 0x000fc800078e020c */
[----:B-1----:R-:W-:-:S05]  /*0580*/  IMAD.WIDE.U32 R6, R7, 0x10, R4 ;  /* 0x0000001007067825 */ /* 0x002fca00078e0004 */
[----:B------:R-:W2:Y:S01]  /*0590*/  LDG.E.64 R12, desc[UR4][R6.64] ;  /* 0x00000004060c7981 */ /* 0x000ea2000c1e1b00 */
[----:B------:R-:W-:Y:S01]  /*05a0*/  DMUL R14, R14, R2 ;  /* 0x000000020e0e7228 */ /* 0x000fe20000000000 */
[----:B------:R-:W-:Y:S01]  /*05b0*/  IMAD R9, R11, R8, R8 ;  /* 0x000000080b097224 */ /* 0x000fe200078e0208 */
[----:B---3--:R-:W-:-:S03]  /*05c0*/  DMUL R2, R16, 4 ;  /* 0x4010000010027828 */ /* 0x008fc60000000000 */
[----:B------:R-:W-:-:S03]  /*05d0*/  IMAD.IADD R11, R10, 0x1, R9 ;  /* 0x000000010a0b7824 */ /* 0x000fc600078e0209 */
[----:B------:R-:W-:Y:S01]  /*05e0*/  DMUL R14, R14, R14 ;  /* 0x0000000e0e0e7228 */ /* 0x000fe20000000000 */
[----:B------:R-:W-:-:S07]  /*05f0*/  IMAD.WIDE.U32 R10, R11, 0x10, R4 ;  /* 0x000000100b0a7825 */ /* 0x000fce00078e0004 */
[----:B------:R-:W-:-:S08]  /*0600*/  DFMA R14, R14, R14, -R14 ;  /* 0x0000000e0e0e722b */ /* 0x000fd0000000080e */
[----:B------:R-:W-:-:S08]  /*0610*/  DMUL R2, R2, R14 ;  /* 0x0000000e02027228 */ /* 0x000fd00000000000 */
[----:B--2---:R-:W-:-:S07]  /*0620*/  DFMA R12, R2, UR6, R12 ;  /* 0x00000006020c7c2b */ /* 0x004fce000800000c */
[----:B------:R-:W-:Y:S04]  /*0630*/  STG.E.64 desc[UR4][R6.64], R12 ;  /* 0x0000000c06007986 */ /* 0x000fe8000c101b04 */
[----:B------:R-:W2:Y:S01]  /*0640*/  LDG.E.64 R14, desc[UR4][R10.64] ;  /* 0x000000040a0e7981 */ /* 0x000ea2000c1e1b00 */
[----:B------:R-:W-:-:S05]  /*0650*/  IADD3 R9, PT, PT, R0, R9, R8 ;  /* 0x0000000900097210 */ /* 0x000fca0007ffe008 */
[----:B------:R-:W-:Y:S01]  /*0660*/  IMAD.WIDE.U32 R4, R9, 0x10, R4 ;  /* 0x0000001009047825 */ /* 0x000fe200078e0004 */
[----:B--2---:R-:W-:-:S07]  /*0670*/  DFMA R14, R2, UR6, R14 ;  /* 0x00000006020e7c2b */ /* 0x004fce000800000e */
[----:B------:R-:W-:Y:S04]  /*0680*/  STG.E.64 desc[UR4][R10.64], R14 ;  /* 0x0000000e0a007986 */ /* 0x000fe8000c101b04 */
[----:B------:R-:W2:Y:S02]  /*0690*/  LDG.E.64 R8, desc[UR4][R4.64] ;  /* 0x0000000404087981 */ /* 0x000ea4000c1e1b00 */
[----:B--2---:R-:W-:-:S07]  /*06a0*/  DFMA R8, R2, UR6, R8 ;  /* 0x0000000602087c2b */ /* 0x004fce0008000008 */
[----:B------:R-:W-:Y:S01]  /*06b0*/  STG.E.64 desc[UR4][R4.64], R8 ;  /* 0x0000000804007986 */ /* 0x000fe2000c101b04 */
[----:B------:R-:W-:Y:S05]  /*06c0*/  EXIT ;  /* 0x000000000000794d */ /* 0x000fea0003800000 */
        .weak           $__internal_4_$__cuda_sm20_div_rn_f64_full
        .type           $__internal_4_$__cuda_sm20_div_rn_f64_full,@function
        .size           $__internal_4_$__cuda_sm20_div_rn_f64_full,($__internal_5_$__cuda_sm20_dsqrt_rn_f64_mediumpath_v1 - $__internal_4_$__cuda_sm20_div_rn_f64_full)
$__internal_4_$__cuda_sm20_div_rn_f64_full:
        /* <DEDUP_REMOVED lines=31> */
.L_x_58:
[----:B------:R-:W-:Y:S01]  /*08c0*/  MOV R23, R20 ;  /* 0x0000001400177202 */ /* 0x000fe20000000f00 */
[----:B------:R-:W-:Y:S01]  /*08d0*/  VIADD R24, R22, 0xffffffff ;  /* 0xffffffff16187836 */ /* 0x000fe20000000000 */
[----:B------:R-:W-:Y:S01]  /*08e0*/  @!P0 LOP3.LUT R23, R9, 0x7ff00000, RZ, 0xc0, !PT ;  /* 0x7ff0000009178812 */ /* 0x000fe200078ec0ff */
[----:B------:R-:W-:Y:S01]  /*08f0*/  DMUL R18, R16, R2 ;  /* 0x0000000210127228 */ /* 0x000fe20000000000 */
[----:B------:R-:W-:Y:S02]  /*0900*/  BSSY.RECONVERGENT B1, `(.L_x_59) ;  /* 0x0000038000017945 */ /* 0x000fe40003800200 */
[----:B------:R-:W-:Y:S01]  /*0910*/  ISETP.GT.U32.AND P0, PT, R24, 0x7feffffe, PT ;  /* 0x7feffffe1800780c */ /* 0x000fe20003f04070 */
[----:B------:R-:W-:-:S04]  /*0920*/  VIADD R25, R23, 0xffffffff ;  /* 0xffffffff17197836 */ /* 0x000fc80000000000 */
[----:B------:R-:W-:Y:S01]  /*0930*/  DFMA R20, R18, -R8, R2 ;  /* 0x800000081214722b */ /* 0x000fe20000000002 */
[----:B------:R-:W-:-:S07]  /*0940*/  ISETP.GT.U32.OR P0, PT, R25, 0x7feffffe, P0 ;  /* 0x7feffffe1900780c */ /* 0x000fce0000704470 */
[----:B------:R-:W-:-:S06]  /*0950*/  DFMA R20, R16, R20, R18 ;  /* 0x000000141014722b */ /* 0x000fcc0000000012 */
[----:B------:R-:W-:Y:S05]  /*0960*/  @P0 BRA `(.L_x_60) ;  /* 0x00000000006c0947 */ /* 0x000fea0003800000 */
        /* <DEDUP_REMOVED lines=18> */
[----:B------:R-:W-:Y:S01]  /*0a90*/  MOV R2, RZ ;  /* 0x000000ff00027202 */ /* 0x000fe20000000f00 */
[----:B------:R-:W-:-:S05]  /*0aa0*/  DMUL.RP R4, R20, R4 ;  /* 0x0000000414047228 */ /* 0x000fca0000008000 */
[----:B------:R-:W-:-:S05]  /*0ab0*/  DFMA R2, R16, -R2, R20 ;  /* 0x800000021002722b */ /* 0x000fca0000000014 */
[----:B------:R-:W-:Y:S02]  /*0ac0*/  LOP3.LUT R7, R5, R7, RZ, 0x3c, !PT ;  /* 0x0000000705077212 */ /* 0x000fe400078e3cff */
[----:B------:R-:W-:-:S04]  /*0ad0*/  IADD3 R2, PT, PT, -R13, -0x43300000, RZ ;  /* 0xbcd000000d027810 */ /* 0x000fc80007ffe1ff */
[----:B------:R-:W-:-:S04]  /*0ae0*/  FSETP.NEU.AND P0, PT, |R3|, R2, PT ;  /* 0x000000020300720b */ /* 0x000fc80003f0d200 */
[----:B------:R-:W-:Y:S02]  /*0af0*/  FSEL R16, R4, R16, !P0 ;  /* 0x0000001004107208 */ /* 0x000fe40004000000 */
[----:B------:R-:W-:Y:S01]  /*0b00*/  FSEL R17, R7, R17, !P0 ;  /* 0x0000001107117208 */ /* 0x000fe20004000000 */
[----:B------:R-:W-:Y:S06]  /*0b10*/  BRA `(.L_x_61) ;  /* 0x0000000000587947 */ /* 0x000fec0003800000 */
.L_x_60:
        /* <DEDUP_REMOVED lines=17> */
.L_x_63:
[----:B------:R-:W-:Y:S01]  /*0c30*/  LOP3.LUT R17, R7, 0x80000, RZ, 0xfc, !PT ;  /* 0x0008000007117812 */ /* 0x000fe200078efcff */
[----:B------:R-:W-:Y:S01]  /*0c40*/  IMAD.MOV.U32 R16, RZ, RZ, R6 ;  /* 0x000000ffff107224 */ /* 0x000fe200078e0006 */
[----:B------:R-:W-:Y:S06]  /*0c50*/  BRA `(.L_x_61) ;  /* 0x0000000000087947 */ /* 0x000fec0003800000 */
.L_x_62:
[----:B------:R-:W-:Y:S01]  /*0c60*/  LOP3.LUT R17, R5, 0x80000, RZ, 0xfc, !PT ;  /* 0x0008000005117812 */ /* 0x000fe200078efcff */
[----:B------:R-:W-:-:S07]  /*0c70*/  IMAD.MOV.U32 R16, RZ, RZ, R4 ;  /* 0x000000ffff107224 */ /* 0x000fce00078e0004 */
.L_x_61:
[----:B------:R-:W-:Y:S05]  /*0c80*/  BSYNC.RECONVERGENT B1 ;  /* 0x0000000000017941 */ /* 0x000fea0003800200 */
.L_x_59:
[----:B------:R-:W-:Y:S01]  /*0c90*/  IMAD.MOV.U32 R15, RZ, RZ, 0x0 ;  /* 0x00000000ff0f7424 */ /* 0x000fe200078e00ff */
[----:B------:R-:W-:Y:S01]  /*0ca0*/  MOV R2, R16 ;  /* 0x0000001000027202 */ /* 0x000fe20000000f00 */
[----:B------:R-:W-:Y:S02]  /*0cb0*/  IMAD.MOV.U32 R3, RZ, RZ, R17 ;  /* 0x000000ffff037224 */ /* 0x000fe400078e0011 */
[----:B------:R-:W-:Y:S05]  /*0cc0*/  RET.REL.NODEC R14 `(build_potential_operator) ;  /* 0xfffffff00ecc7950 */ /* 0x000fea0003c3ffff */
        .weak           $__internal_5_$__cuda_sm20_dsqrt_rn_f64_mediumpath_v1
        .type           $__internal_5_$__cuda_sm20_dsqrt_rn_f64_mediumpath_v1,@function
        .size           $__internal_5_$__cuda_sm20_dsqrt_rn_f64_mediumpath_v1,(.L_x_84 - $__internal_5_$__cuda_sm20_dsqrt_rn_f64_mediumpath_v1)
$__internal_5_$__cuda_sm20_dsqrt_rn_f64_mediumpath_v1:
[----:B------:R-:W-:Y:S01]  /*0cd0*/  ISETP.GE.U32.AND P0, PT, R2, -0x3400000, PT ;  /* 0xfcc000000200780c */ /* 0x000fe20003f06070 */
[----:B------:R-:W-:Y:S01]  /*0ce0*/  BSSY.RECONVERGENT B1, `(.L_x_64) ;  /* 0x0000024000017945 */ /* 0x000fe20003800200 */
[----:B------:R-:W-:-:S11]  /*0cf0*/  IMAD.MOV.U32 R15, RZ, RZ, R19 ;  /* 0x000000ffff0f7224 */ /* 0x000fd600078e0013 */
        /* <DEDUP_REMOVED lines=9> */
.L_x_65:
        /* <DEDUP_REMOVED lines=9> */
[----:B------:R-:W-:Y:S01]  /*0e20*/  MOV R2, RZ ;  /* 0x000000ff00027202 */ /* 0x000fe20000000f00 */
[----:B------:R-:W-:Y:S02]  /*0e30*/  IMAD.MOV.U32 R14, RZ, RZ, 0x0 ;  /* 0x00000000ff0e7424 */ /* 0x000fe400078e00ff */
[----:B------:R-:W-:Y:S02]  /*0e40*/  IMAD.MOV.U32 R15, RZ, RZ, 0x3fd80000 ;  /* 0x3fd80000ff0f7424 */ /* 0x000fe400078e00ff */
[----:B------:R-:W0:Y:S02]  /*0e50*/  MUFU.RSQ64H R3, R5 ;  /* 0x0000000500037308 */ /* 0x000e240000001c00 */
        /* <DEDUP_REMOVED lines=11> */
.L_x_67:
[----:B------:R-:W-:-:S11]  /*0f10*/  DADD R2, R4, R4 ;  /* 0x0000000004027229 */ /* 0x000fd60000000004 */
.L_x_66:
[----:B------:R-:W-:Y:S05]  /*0f20*/  BSYNC.RECONVERGENT B1 ;  /* 0x0000000000017941 */ /* 0x000fea0003800200 */
.L_x_64:
[----:B------:R-:W-:-:S04]  /*0f30*/  IMAD.MOV.U32 R7, RZ, RZ, 0x0 ;  /* 0x00000000ff077424 */ /* 0x000fc800078e00ff */
[----:B------:R-:W-:Y:S05]  /*0f40*/  RET.REL.NODEC R6 `(build_potential_operator) ;  /* 0xfffffff0062c7950 */ /* 0x000fea0003c3ffff */
.L_x_68:
        /* <DEDUP_REMOVED lines=11> */
.L_x_84:


//--------------------- .text.build_kinetic_operator --------------------------
	.section	.text.build_kinetic_operator,"ax",@progbits
	.align	128
        .global         build_kinetic_operator
        .type           build_kinetic_operator,@function
        .size           build_kinetic_operator,(.L_x_85 - build_kinetic_operator)
        .other          build_kinetic_operator,@"STO_CUDA_ENTRY STV_DEFAULT"
build_kinetic_operator:
.text.build_kinetic_operator:
[----:B------:R-:W0:Y:S01]  /*0000*/  LDC R1, c[0x0][0x37c] ;  /* 0x0000df00ff017b82 */ /* 0x000e220000000800 */
[----:B------:R-:W1:Y:S07]  /*0010*/  S2R R0, SR_TID.Y ;  /* 0x0000000000007919 */ /* 0x000e6e0000002200 */
[----:B------:R-:W1:Y:S01]  /*0020*/  LDC R17, c[0x0][0x364] ;  /* 0x0000d900ff117b82 */ /* 0x000e620000000800 */
[----:B------:R-:W2:Y:S01]  /*0030*/  LDCU UR4, c[0x0][0x390] ;  /* 0x00007200ff0477ac */ /* 0x000ea20008000800 */
[----:B0-----:R-:W-:Y:S01]  /*0040*/  VIADD R1, R1, 0xffffffd8 ;  /* 0xffffffd801017836 */ /* 0x001fe20000000000 */
[----:B------:R-:W0:Y:S05]  /*0050*/  S2R R3, SR_TID.X ;  /* 0x0000000000037919 */ /* 0x000e2a0000002100 */
[----:B------:R-:W1:Y:S08]  /*0060*/  S2UR UR5, SR_CTAID.Y ;  /* 0x00000000000579c3 */ /* 0x000e700000002600 */
[----:B------:R-:W0:Y:S01]  /*0070*/  S2UR UR6, SR_CTAID.X ;  /* 0x00000000000679c3 */ /* 0x000e220000002500 */
[----:B--2---:R-:W-:-:S07]  /*0080*/  UIMAD UR4, UR4, 0x3, URZ ;  /* 0x00000003040478a4 */ /* 0x004fce000f8e02ff */
[----:B------:R-:W0:Y:S01]  /*0090*/  LDC R16, c[0x0][0x360] ;  /* 0x0000d800ff107b82 */ /* 0x000e220000000800 */
[----:B-1----:R-:W-:Y:S02]  /*00a0*/  IMAD R17, R17, UR5, R0 ;  /* 0x0000000511117c24 */ /* 0x002fe4000f8e0200 */
[----:B0-----:R-:W-:-:S05]  /*00b0*/  IMAD R16, R16, UR6, R3 ;  /* 0x0000000610107c24 */ /* 0x001fca000f8e0203 */
[----:B------:R-:W-:-:S04]  /*00c0*/  VIMNMX.U32 R0, PT, PT, R17, R16, !PT ;  /* 0x0000001011007248 */ /* 0x000fc80007fe0000 */
[----:B------:R-:W-:-:S13]  /*00d0*/  ISETP.GE.U32.AND P0, PT, R0, UR4, PT ;  /* 0x0000000400007c0c */ /* 0x000fda000bf06070 */
[----:B------:R-:W-:Y:S05]  /*00e0*/  @P0 EXIT ;  /* 0x000000000000094d */ /* 0x000fea0003800000 */
[----:B------:R-:W0:Y:S01]  /*00f0*/  LDC.64 R2, c[0x0][0x388] ;  /* 0x0000e200ff027b82 */ /* 0x000e220000000a00 */
[----:B------:R-:W1:Y:S01]  /*0100*/  LDCU.64 UR6, c[0x0][0x358] ;  /* 0x00006b00ff0677ac */ /* 0x000e620008000a00 */
[----:B------:R-:W-:Y:S01]  /*0110*/  IMAD.HI.U32 R0, R17, -0x55555555, RZ ;  /* 0xaaaaaaab11007827 */ /* 0x000fe200078e00ff */
[----:B------:R-:W2:Y:S04]  /*0120*/  LDCU.64 UR8, c[0x0][0x398] ;  /* 0x00007300ff0877ac */ /* 0x000ea80008000a00 */
[----:B------:R-:W-:-:S05]  /*0130*/  SHF.R.U32.HI R5, RZ, 0x1, R0 ;  /* 0x00000001ff057819 */ /* 0x000fca0000011600 */
[----:B0-----:R-:W-:-:S06]  /*0140*/  IMAD.WIDE.U32 R2, R5, 0x8, R2 ;  /* 0x0000000805027825 */ /* 0x001fcc00078e0002 */
[----:B-1----:R-:W3:Y:S01]  /*0150*/  LDG.E.64 R2, desc[UR6][R2.64] ;  /* 0x0000000602027981 */ /* 0x002ee2000c1e1b00 */
[----:B------:R-:W-:Y:S01]  /*0160*/  HFMA2 R12, -RZ, RZ, 0.0029315948486328125, -0.0080108642578125 ;  /* 0x1a01a01aff0c7431 */ /* 0x000fe200000001ff */
[----:B------:R-:W-:Y:S01]  /*0170*/  MOV R6, 0x71c71c72 ;  /* 0x71c71c7200067802 */ /* 0x000fe20000000f00 */
[----:B------:R-:W-:Y:S01]  /*0180*/  IMAD.MOV.U32 R7, RZ, RZ, -0x3ff938e4 ;  /* 0xc006c71cff077424 */ /* 0x000fe200078e00ff */
[----:B------:R-:W-:Y:S01]  /*0190*/  MOV R9, 0x3ff99999 ;  /* 0x3ff9999900097802 */ /* 0x000fe20000000f00 */
[----:B------:R-:W-:Y:S01]  /*01a0*/  IMAD.MOV.U32 R8, RZ, RZ, -0x66666666 ;  /* 0x9999999aff087424 */ /* 0x000fe200078e00ff */
[----:B------:R-:W-:Y:S01]  /*01b0*/  MOV R15, 0xbf5d41d4 ;  /* 0xbf5d41d4000f7802 */ /* 0x000fe20000000f00 */
[----:B------:R-:W-:Y:S01]  /*01c0*/  IMAD.MOV.U32 R10, RZ, RZ, -0x66666666 ;  /* 0x9999999aff0a7424 */ /* 0x000fe200078e00ff */
[----:B------:R0:W-:Y:S01]  /*01d0*/  STL.64 [R1], R6 ;  /* 0x0000000601007387 */ /* 0x0001e20000100a00 */
[----:B------:R-:W-:Y:S01]  /*01e0*/  IMAD.MOV.U32 R11, RZ, RZ, -0x40366667 ;  /* 0xbfc99999ff0b7424 */ /* 0x000fe200078e00ff */
[----:B------:R-:W-:Y:S01]  /*01f0*/  BSSY.RECONVERGENT B0, `(.L_x_69) ;  /* 0x000001a000007945 */ /* 0x000fe20003800200 */
[----:B------:R-:W-:Y:S01]  /*0200*/  IMAD.MOV.U32 R13, RZ, RZ, 0x3f9a01a0 ;  /* 0x3f9a01a0ff0d7424 */ /* 0x000fe200078e00ff */
[----:B------:R0:W-:Y:S01]  /*0210*/  STL.64 [R1+0x8], R8 ;  /* 0x0000080801007387 */ /* 0x0001e20000100a00 */
[----:B------:R-:W-:-:S02]  /*0220*/  IMAD.MOV.U32 R14, RZ, RZ, 0x1d41d41d ;  /* 0x1d41d41dff0e7424 */ /* 0x000fc400078e00ff */
[----:B------:R-:W-:Y:S01]  /*0230*/  IMAD.MOV.U32 R0, RZ, RZ, R1 ;  /* 0x000000ffff007224 */ /* 0x000fe200078e0001 */
[----:B------:R0:W-:Y:S04]  /*0240*/  STL.64 [R1+0x10], R10 ;  /* 0x0000100a01007387 */ /* 0x0001e80000100a00 */
[----:B------:R0:W-:Y:S04]  /*0250*/  STL.64 [R1+0x18], R12 ;  /* 0x0000180c01007387 */ /* 0x0001e80000100a00 */
[----:B------:R0:W-:Y:S01]  /*0260*/  STL.64 [R1+0x20], R14 ;  /* 0x0000200e01007387 */ /* 0x0001e20000100a00 */
[----:B---3--:R-:W-:-:S08]  /*0270*/  DADD R4, R2, R2 ;  /* 0x0000000002047229 */ /* 0x008fd00000000002 */
[----:B--2---:R-:W-:-:S08]  /*0280*/  DMUL R4, R4, UR8 ;  /* 0x0000000804047c28 */ /* 0x004fd00008000000 */
[----:B------:R-:W-:-:S06]  /*0290*/  DMUL R18, R4, UR8 ;  /* 0x0000000804127c28 */ /* 0x000fcc0008000000 */
[----:B------:R-:W1:Y:S04]  /*02a0*/  MUFU.RCP64H R21, R19 ;  /* 0x0000001300157308 */ /* 0x000e680000001800 */
[----:B------:R-:W-:-:S05]  /*02b0*/  VIADD R20, R19, 0x300402 ;  /* 0x0030040213147836 */ /* 0x000fca0000000000 */
[----:B------:R-:W-:Y:S01]  /*02c0*/  FSETP.GEU.AND P0, PT, |R20|, 5.8789094863358348022e-39, PT ;  /* 0x004004021400780b */ /* 0x000fe20003f0e200 */
[----:B-1----:R-:W-:-:S08]  /*02d0*/  DFMA R4, -R18, R20, 1 ;  /* 0x3ff000001204742b */ /* 0x002fd00000000114 */
[----:B------:R-:W-:-:S08]  /*02e0*/  DFMA R4, R4, R4, R4 ;  /* 0x000000040404722b */ /* 0x000fd00000000004 */
[----:B------:R-:W-:-:S08]  /*02f0*/  DFMA R2, R20, R4, R20 ;  /* 0x000000041402722b */ /* 0x000fd00000000014 */
[----:B------:R-:W-:-:S08]  /*0300*/  DFMA R4, -R18, R2, 1 ;  /* 0x3ff000001204742b */ /* 0x000fd00000000102 */
[----:B------:R-:W-:Y:S01]  /*0310*/  DFMA R2, R2, R4, R2 ;  /* 0x000000040202722b */ /* 0x000fe20000000002 */
[----:B0-----:R-:W-:Y:S10]  /*0320*/  @P0 BRA `(.L_x_70) ;  /* 0x0000000000180947 */ /* 0x001ff40003800000 */
[----:B------:R-:W-:-:S05]  /*0330*/  LOP3.LUT R2, R19, 0x7fffffff, RZ, 0xc0, !PT ;  /* 0x7fffffff13027812 */ /* 0x000fca00078ec0ff */
[----:B------:R-:W-:Y:S01]  /*0340*/  VIADD R8, R2, 0xfff00000 ;  /* 0xfff0000002087836 */ /* 0x000fe20000000000 */
[----:B------:R-:W-:-:S07]  /*0350*/  MOV R2, 0x370 ;  /* 0x0000037000027802 */ /* 0x000fce0000000f00 */
[----:B------:R-:W-:Y:S05]  /*0360*/  CALL.REL.NOINC `($__internal_6_$__cuda_sm20_dblrcp_rn_slowpath_v3) ;  /* 0x0000000000707944 */ /* 0x000fea0003c00000 */
[----:B------:R-:W-:Y:S01]  /*0370*/  MOV R2, R6 ;  /* 0x0000000600027202 */ /* 0x000fe20000000f00 */
[----:B------:R-:W-:-:S07]  /*0380*/  IMAD.MOV.U32 R3, RZ, RZ, R7 ;  /* 0x000000ffff037224 */ /* 0x000fce00078e0007 */
.L_x_70:
[----:B------:R-:W-:Y:S05]  /*0390*/  BSYNC.RECONVERGENT B0 ;  /* 0x0000000000007941 */ /* 0x000fea0003800200 */
.L_x_69:
[----:B------:R-:W-:Y:S01]  /*03a0*/  ISETP.NE.AND P0, PT, R16, R17, PT ;  /* 0x000000111000720c */ /* 0x000fe20003f05270 */
[----:B------:R-:W0:Y:S01]  /*03b0*/  LDC.64 R8, c[0x0][0x380] ;  /* 0x0000e000ff087b82 */ /* 0x000e220000000a00 */
[----:B------:R-:W-:Y:S01]  /*03c0*/  IMAD R7, R17, UR4, R16 ;  /* 0x0000000411077c24 */ /* 0x000fe2000f8e0210 */
[----:B------:R-:W-:Y:S10]  /*03d0*/  BSSY.RECONVERGENT B0, `(.L_x_71) ;  /* 0x0000013000007945 */ /* 0x000ff40003800200 */
[----:B------:R-:W1:Y:S01]  /*03e0*/  @!P0 LDC.64 R10, c[0x0][0x3a0] ;  /* 0x0000e800ff0a8b82 */ /* 0x000e620000000a00 */
[----:B------:R-:W-:Y:S01]  /*03f0*/  @!P0 IMAD.MOV.U32 R4, RZ, RZ, 0x71c71c72 ;  /* 0x71c71c72ff048424 */ /* 0x000fe200078e00ff */
[----:B------:R-:W-:-:S06]  /*0400*/  @!P0 MOV R5, 0x4006c71c ;  /* 0x4006c71c00058802 */ /* 0x000fcc0000000f00 */
[----:B------:R-:W-:Y:S01]  /*0410*/  @!P0 DMUL R4, R2, R4 ;  /* 0x0000000402048228 */ /* 0x000fe20000000000 */
[----:B0-----:R-:W-:Y:S01]  /*0420*/  IMAD.WIDE.U32 R8, R7, 0x10, R8 ;  /* 0x0000001007087825 */ /* 0x001fe200078e0008 */
[----:B------:R-:W-:-:S06]  /*0430*/  CS2R R6, SRZ ;  /* 0x0000000000067805 */ /* 0x000fcc000001ff00 */
[----:B-1----:R-:W-:Y:S01]  /*0440*/  @!P0 DMUL R4, R4, R10 ;  /* 0x0000000a04048228 */ /* 0x002fe20000000000 */
[----:B------:R-:W-:Y:S10]  /*0450*/  @!P0 BRA `(.L_x_72) ;  /* 0x0000000000288947 */ /* 0x000ff40003800000 */
[----:B------:R-:W-:Y:S01]  /*0460*/  IMAD.IADD R16, R16, 0x1, -R17 ;  /* 0x0000000110107824 */ /* 0x000fe200078e0a11 */
[----:B------:R-:W-:-:S04]  /*0470*/  CS2R R4, SRZ ;  /* 0x0000000000047805 */ /* 0x000fc8000001ff00 */
[----:B------:R-:W-:-:S04]  /*0480*/  IABS R11, R16 ;  /* 0x00000010000b7213 */ /* 0x000fc80000000000 */
[----:B------:R-:W-:-:S13]  /*0490*/  ISETP.GT.U32.AND P0, PT, R11, 0x4, PT ;  /* 0x000000040b00780c */ /* 0x000fda0003f04070 */
[----:B------:R-:W-:Y:S05]  /*04a0*/  @P0 BRA `(.L_x_72) ;  /* 0x0000000000140947 */ /* 0x000fea0003800000 */
[----:B------:R-:W-:Y:S01]  /*04b0*/  IMAD R0, R11, 0x8, R0 ;  /* 0x000000080b007824 */ /* 0x000fe200078e0200 */
[----:B------:R-:W0:Y:S04]  /*04c0*/  LDCU.64 UR8, c[0x0][0x3a0] ;  /* 0x00007400ff0877ac */ /* 0x000e280008000a00 */
[----:B------:R-:W2:Y:S02]  /*04d0*/  LDL.64 R4, [R0] ;  /* 0x0000000000047983 */ /* 0x000ea40000100a00 */
[----:B--2---:R-:W-:-:S08]  /*04e0*/  DMUL R4, R4, R2 ;  /* 0x0000000204047228 */ /* 0x004fd00000000000 */
[----:B0-----:R-:W-:-:S11]  /*04f0*/  DMUL R4, R4, UR8 ;  /* 0x0000000804047c28 */ /* 0x001fd60008000000 */
.L_x_72:
[----:B------:R-:W-:Y:S05]  /*0500*/  BSYNC.RECONVERGENT B0 ;  /* 0x0000000000007941 */ /* 0x000fea0003800200 */
.L_x_71:
[----:B------:R-:W-:Y:S01]  /*0510*/  STG.E.128 desc[UR6][R8.64], R4 ;  /* 0x0000000408007986 */ /* 0x000fe2000c101d06 */
[----:B------:R-:W-:Y:S05]  /*0520*/  EXIT ;  /* 0x000000000000794d */ /* 0x000fea0003800000 */
        .weak           $__internal_6_$__cuda_sm20_dblrcp_rn_slowpath_v3
        .type           $__internal_6_$__cuda_sm20_dblrcp_rn_slowpath_v3,@function
        .size           $__internal_6_$__cuda_sm20_dblrcp_rn_slowpath_v3,(.L_x_85 - $__internal_6_$__cuda_sm20_dblrcp_rn_slowpath_v3)
$__internal_6_$__cuda_sm20_dblrcp_rn_slowpath_v3:
[----:B------:R-:W-:Y:S01]  /*0530*/  MOV R4, R18 ;  /* 0x0000001200047202 */ /* 0x000fe20000000f00 */
[----:B------:R-:W-:Y:S01]  /*0540*/  IMAD.MOV.U32 R5, RZ, RZ, R19 ;  /* 0x000000ffff057224 */ /* 0x000fe200078e0013 */
[----:B------:R-:W-:Y:S05]  /*0550*/  BSSY.RECONVERGENT B1, `(.L_x_73) ;  /* 0x0000024000017945 */ /* 0x000fea0003800200 */
[----:B------:R-:W-:-:S14]  /*0560*/  DSETP.GTU.AND P0, PT, |R4|, +INF , PT ;  /* 0x7ff000000400742a */ /* 0x000fdc0003f0c200 */
[----:B------:R-:W-:Y:S05]  /*0570*/  @P0 BRA `(.L_x_74) ;  /* 0x00000000007c0947 */ /* 0x000fea0003800000 */
[----:B------:R-:W-:-:S04]  /*0580*/  LOP3.LUT R18, R19, 0x7fffffff, RZ, 0xc0, !PT ;  /* 0x7fffffff13127812 */ /* 0x000fc800078ec0ff */
[----:B------:R-:W-:-:S04]  /*0590*/  IADD3 R3, PT, PT, R18, -0x1, RZ ;  /* 0xffffffff12037810 */ /* 0x000fc80007ffe0ff */
[----:B------:R-:W-:-:S13]  /*05a0*/  ISETP.GE.U32.AND P0, PT, R3, 0x7fefffff, PT ;  /* 0x7fefffff0300780c */ /* 0x000fda0003f06070 */
[----:B------:R-:W-:Y:S01]  /*05b0*/  @P0 LOP3.LUT R7, R5, 0x7ff00000, RZ, 0x3c, !PT ;  /* 0x7ff0000005070812 */ /* 0x000fe200078e3cff */
[----:B------:R-:W-:Y:S01]  /*05c0*/  @P0 IMAD.MOV.U32 R6, RZ, RZ, RZ ;  /* 0x000000ffff060224 */ /* 0x000fe200078e00ff */
[----:B------:R-:W-:Y:S06]  /*05d0*/  @P0 BRA `(.L_x_75) ;  /* 0x00000000006c0947 */ /* 0x000fec0003800000 */
[----:B------:R-:W-:-:S13]  /*05e0*/  ISETP.GE.U32.AND P0, PT, R18, 0x1000001, PT ;  /* 0x010000011200780c */ /* 0x000fda0003f06070 */
[----:B------:R-:W-:Y:S05]  /*05f0*/  @!P0 BRA `(.L_x_76) ;  /* 0x0000000000348947 */ /* 0x000fea0003800000 */
[----:B------:R-:W-:Y:S01]  /*0600*/  IADD3 R7, PT, PT, R5, -0x3fe00000, RZ ;  /* 0xc020000005077810 */ /* 0x000fe20007ffe0ff */
[----:B------:R-:W-:-:S03]  /*0610*/  IMAD.MOV.U32 R6, RZ, RZ, R4 ;  /* 0x000000ffff067224 */ /* 0x000fc600078e0004 */
[----:B------:R-:W0:Y:S03]  /*0620*/  MUFU.RCP64H R9, R7 ;  /* 0x0000000700097308 */ /* 0x000e260000001800 */
[----:B0-----:R-:W-:-:S08]  /*0630*/  DFMA R10, -R6, R8, 1 ;  /* 0x3ff00000060a742b */ /* 0x001fd00000000108 */
[----:B------:R-:W-:-:S08]  /*0640*/  DFMA R10, R10, R10, R10 ;  /* 0x0000000a0a0a722b */ /* 0x000fd0000000000a */
[----:B------:R-:W-:-:S08]  /*0650*/  DFMA R10, R8, R10, R8 ;  /* 0x0000000a080a722b */ /* 0x000fd00000000008 */
[----:B------:R-:W-:-:S08]  /*0660*/  DFMA R8, -R6, R10, 1 ;  /* 0x3ff000000608742b */ /* 0x000fd0000000010a */
[----:B------:R-:W-:-:S08]  /*0670*/  DFMA R8, R10, R8, R10 ;  /* 0x000000080a08722b */ /* 0x000fd0000000000a */
[----:B------:R-:W-:-:S08]  /*0680*/  DMUL R8, R8, 2.2250738585072013831e-308 ;  /* 0x0010000008087828 */ /* 0x000fd00000000000 */
[----:B------:R-:W-:-:S08]  /*0690*/  DFMA R4, -R4, R8, 1 ;  /* 0x3ff000000404742b */ /* 0x000fd00000000108 */
[----:B------:R-:W-:-:S08]  /*06a0*/  DFMA R4, R4, R4, R4 ;  /* 0x000000040404722b */ /* 0x000fd00000000004 */
[----:B------:R-:W-:Y:S01]  /*06b0*/  DFMA R6, R8, R4, R8 ;  /* 0x000000040806722b */ /* 0x000fe20000000008 */
[----:B------:R-:W-:Y:S10]  /*06c0*/  BRA `(.L_x_75) ;  /* 0x0000000000307947 */ /* 0x000ff40003800000 */
.L_x_76:
[----:B------:R-:W-:Y:S01]  /*06d0*/  DMUL R4, R4, 8.11296384146066816958e+31 ;  /* 0x4690000004047828 */ /* 0x000fe20000000000 */
[----:B------:R-:W-:-:S05]  /*06e0*/  MOV R6, R8 ;  /* 0x0000000800067202 */ /* 0x000fca0000000f00 */
[----:B------:R-:W0:Y:S02]  /*06f0*/  MUFU.RCP64H R7, R5 ;  /* 0x0000000500077308 */ /* 0x000e240000001800 */
[----:B0-----:R-:W-:-:S08]  /*0700*/  DFMA R8, -R4, R6, 1 ;  /* 0x3ff000000408742b */ /* 0x001fd00000000106 */
[----:B------:R-:W-:-:S08]  /*0710*/  DFMA R8, R8, R8, R8 ;  /* 0x000000080808722b */ /* 0x000fd00000000008 */
[----:B------:R-:W-:-:S08]  /*0720*/  DFMA R8, R6, R8, R6 ;  /* 0x000000080608722b */ /* 0x000fd00000000006 */
[----:B------:R-:W-:-:S08]  /*0730*/  DFMA R6, -R4, R8, 1 ;  /* 0x3ff000000406742b */ /* 0x000fd00000000108 */
[----:B------:R-:W-:-:S08]  /*0740*/  DFMA R6, R8, R6, R8 ;  /* 0x000000060806722b */ /* 0x000fd00000000008 */
[----:B------:R-:W-:Y:S01]  /*0750*/  DMUL R6, R6, 8.11296384146066816958e+31 ;  /* 0x4690000006067828 */ /* 0x000fe20000000000 */
[----:B------:R-:W-:Y:S10]  /*0760*/  BRA `(.L_x_75) ;  /* 0x0000000000087947 */ /* 0x000ff40003800000 */
.L_x_74:
[----:B------:R-:W-:Y:S01]  /*0770*/  LOP3.LUT R7, R5, 0x80000, RZ, 0xfc, !PT ;  /* 0x0008000005077812 */ /* 0x000fe200078efcff */
[----:B------:R-:W-:-:S07]  /*0780*/  IMAD.MOV.U32 R6, RZ, RZ, R4 ;  /* 0x000000ffff067224 */ /* 0x000fce00078e0004 */
.L_x_75:
[----:B------:R-:W-:Y:S05]  /*0790*/  BSYNC.RECONVERGENT B1 ;  /* 0x0000000000017941 */ /* 0x000fea0003800200 */
.L_x_73:
[----:B------:R-:W-:-:S04]  /*07a0*/  MOV R3, 0x0 ;  /* 0x0000000000037802 */ /* 0x000fc80000000f00 */
[----:B------:R-:W-:Y:S05]  /*07b0*/  RET.REL.NODEC R2 `(build_kinetic_operator) ;  /* 0xfffffff802107950 */ /* 0x000fea0003c3ffff */
.L_x_77:
        /* <DEDUP_REMOVED lines=12> */
.L_x_85:


//--------------------- .nv.global.init           --------------------------
	.section	.nv.global.init,"aw",@progbits
	.align	16
.nv.global.init:
	.type		__cudart_sin_cos_coeffs,@object
	.size		__cudart_sin_cos_coeffs,(__cudart_i2opi_d - __cudart_sin_cos_coeffs)
__cudart_sin_cos_coeffs:
        /*0000*/ 	.byte	0x46, 0xd2, 0xb0, 0x2c, 0xf1, 0xe5, 0x5a, 0xbe, 0x92, 0xe3, 0xac, 0x69, 0xe3, 0x1d, 0xc7, 0x3e
        /*0010*/ 	.byte	0xa1, 0x62, 0xdb, 0x19, 0xa0, 0x01, 0x2a, 0xbf, 0x18, 0x08, 0x11, 0x11, 0x11, 0x11, 0x81, 0x3f
        /*0020*/ 	.byte	0x54, 0x55, 0x55, 0x55, 0x55, 0x55, 0xc5, 0xbf, 0x00, 0x00, 0x00, 0x00, 0x00, 0x00, 0x00, 0x00
        /*0030*/ 	.byte	0x00, 0x00, 0x00, 0x00, 0x00, 0x00, 0x00, 0x00, 0x64, 0x81, 0xfd, 0x20, 0x83, 0xff, 0xa8, 0xbd
        /*0040*/ 	.byte	0x28, 0x85, 0xef, 0xc1, 0xa7, 0xee, 0x21, 0x3e, 0xd9, 0xe6, 0x06, 0x8e, 0x4f, 0x7e, 0x92, 0xbe
        /*0050*/ 	.byte	0xe9, 0xbc, 0xdd, 0x19, 0xa0, 0x01, 0xfa, 0x3e, 0x47, 0x5d, 0xc1, 0x16, 0x6c, 0xc1, 0x56, 0xbf
        /*0060*/ 	.byte	0x51, 0x55, 0x55, 0x55, 0x55, 0x55, 0xa5, 0x3f, 0x00, 0x00, 0x00, 0x00, 0x00, 0x00, 0xe0, 0xbf
        /*0070*/ 	.byte	0x00, 0x00, 0x00, 0x00, 0x00, 0x00, 0xf0, 0x3f, 0x00, 0x00, 0x00, 0x00, 0x00, 0x00, 0x00, 0x00
	.type		__cudart_i2opi_d,@object
	.size		__cudart_i2opi_d,(.L_0 - __cudart_i2opi_d)
__cudart_i2opi_d:
        /* <DEDUP_REMOVED lines=9> */
.L_0:


//--------------------- .nv.shared.compute_order_parameter --------------------------
	.section	.nv.shared.compute_order_parameter,"aw",@nobits
	.sectionflags	@""
	.align	8
.nv.shared.compute_order_parameter:
	.zero		5120


//--------------------- .nv.shared.reserved.0     --------------------------
	.section	.nv.shared.reserved.0,"aw",@nobits
	.weak		__nv_reservedSMEM_offset_0_alias
	.size		__nv_reservedSMEM_offset_0_alias, 0, 64
	.other		__nv_reservedSMEM_offset_0_alias,@"STO_CUDA_RESERVED_SHARED STV_DEFAULT"
__nv_reservedSMEM_offset_0_alias:
	.zero		0
	.zero		64


//--------------------- .nv.constant0.compute_order_parameter --------------------------
	.section	.nv.constant0.compute_order_parameter,"a",@progbits
	.sectionflags	@""
	.align	4
.nv.constant0.compute_order_parameter:
	.zero		916


//--------------------- .nv.constant0.compute_phase_coherence --------------------------
	.section	.nv.constant0.compute_phase_coherence,"a",@progbits
	.sectionflags	@""
	.align	4
.nv.constant0.compute_phase_coherence:
	.zero		916


//--------------------- .nv.constant0.extract_phases --------------------------
	.section	.nv.constant0.extract_phases,"a",@progbits
	.sectionflags	@""
	.align	4
.nv.constant0.extract_phases:
	.zero		916


//--------------------- .nv.constant0.rk4_step    --------------------------
	.section	.nv.constant0.rk4_step,"a",@progbits
	.sectionflags	@""
	.align	4
.nv.constant0.rk4_step:
	.zero		976


//--------------------- .nv.constant0.hamiltonian_matvec --------------------------
	.section	.nv.constant0.hamiltonian_matvec,"a",@progbits
	.sectionflags	@""
	.align	4
.nv.constant0.hamiltonian_matvec:
	.zero		924


//--------------------- .nv.constant0.build_potential_operator --------------------------
	.section	.nv.constant0.build_potential_operator,"a",@progbits
	.sectionflags	@""
	.align	4
.nv.constant0.build_potential_operator:
	.zero		952


//--------------------- .nv.constant0.build_kinetic_operator --------------------------
	.section	.nv.constant0.build_kinetic_operator,"a",@progbits
	.sectionflags	@""
	.align	4
.nv.constant0.build_kinetic_operator:
	.zero		936


//--------------------- SYMBOLS --------------------------

	.type		.nv.reservedSmem.offset0,@object
	.size		.nv.reservedSmem.offset0,0x4
	.type		.nv.reservedSmem.cap,@object
	.size		.nv.reservedSmem.cap,0x4
